// auto-generated by cutlass_sweep.gemm — config: {"arch": "sm_100", "cluster_m": 1, "cluster_n": 1, "dtype": "int8", "dtype_b": "int8", "layout": "nt", "stages": 0, "tile_k": 64, "tile_m": 128, "tile_n": 128}
#include "cutlass/cutlass.h"
#include "cutlass/gemm/collective/collective_builder.hpp"
#include "cutlass/gemm/device/gemm_universal_adapter.h"
#include "cutlass/gemm/kernel/gemm_universal.hpp"
#include "cutlass/epilogue/collective/collective_builder.hpp"

using ElemA = int8_t;
using ElemB = int8_t;
using ElemCD = int8_t;
using Acc  = int32_t;
using TileShape    = cute::Shape<cute::_128, cute::_128, cute::_64>;
using ClusterShape = cute::Shape<cute::_1, cute::_1, cute::_1>;

using CollectiveEpilogue = typename cutlass::epilogue::collective::CollectiveBuilder<
    cutlass::arch::Sm100, cutlass::arch::OpClassTensorOp,
    TileShape, ClusterShape,
    cutlass::epilogue::collective::EpilogueTileAuto,
    Acc, Acc,
    ElemCD, cutlass::layout::RowMajor, 128 / cutlass::sizeof_bits<ElemCD>::value,
    ElemCD, cutlass::layout::RowMajor, 128 / cutlass::sizeof_bits<ElemCD>::value,
    cutlass::epilogue::collective::EpilogueScheduleAuto
  >::CollectiveOp;

using CollectiveMainloop = typename cutlass::gemm::collective::CollectiveBuilder<
    cutlass::arch::Sm100, cutlass::arch::OpClassTensorOp,
    ElemA, cutlass::layout::RowMajor, 128 / cutlass::sizeof_bits<ElemA>::value,
    ElemB, cutlass::layout::ColumnMajor, 128 / cutlass::sizeof_bits<ElemB>::value,
    Acc,
    TileShape, ClusterShape,
    cutlass::gemm::collective::StageCountAutoCarveout<static_cast<int>(sizeof(typename CollectiveEpilogue::SharedStorage))>,
    cutlass::gemm::collective::KernelScheduleAuto
  >::CollectiveOp;

using GemmKernel = cutlass::gemm::kernel::GemmUniversal<
    cute::Shape<int,int,int,int>,
    CollectiveMainloop,
    CollectiveEpilogue
>;
using Gemm = cutlass::gemm::device::GemmUniversalAdapter<GemmKernel>;

// Force the device kernel symbol into the cubin without needing a host main.
auto* _anchor = &cutlass::device_kernel<GemmKernel>;


// ===== COMPILED SASS (sm_100a) =====

	.target	sm_100a

	.elftype	@"ET_EXEC"


//--------------------- .note.nv.tkinfo           --------------------------
	.section	.note.nv.tkinfo,"",@"SHT_NOTE"
	.sectionflags	@"SHF_NOTE_NV_TKINFO"
	.tkinfo
        /*0018*/ 	.word	0x00000002
        /*0030*/ 	.string	""
        /*0030*/ 	.string	"ptxas"
        /*0030*/ 	.string	"Cuda compilation tools, release 13.0, V13.0.88"
        /*0030*/ 	.string	"Build cuda_13.0.r13.0/compiler.36424714_0"
        /*0030*/ 	.string	"-arch sm_100a -m 64 "



//--------------------- .note.nv.cuinfo           --------------------------
	.section	.note.nv.cuinfo,"",@"SHT_NOTE"
	.sectionflags	@"SHF_NOTE_NV_CUINFO"
        /*0018*/ 	.short	0x0002
        /*001a*/ 	.short	0x0064
        /*001c*/ 	.short	0x0082
	.zero		2


//--------------------- .nv.info                  --------------------------
	.section	.nv.info,"",@"SHT_CUDA_INFO"
	.align	4


	//----- nvinfo : EIATTR_REGCOUNT
	.align		4
        /*0000*/ 	.byte	0x04, 0x2f
        /*0002*/ 	.short	(.L_19 - .L_18)
	.align		4
.L_18:
        /*0004*/ 	.word	index@(_ZN7cutlass13device_kernelINS_4gemm6kernel13GemmUniversalIN4cute5tupleIJiiiiEEENS1_10collective13CollectiveMmaINS1_35MainloopSm100TmaUmmaWarpSpecializedILi12ELi2ELi4ENS5_IJNS4_1CILi1EEESB_SB_EEEEENS5_IJNSA_ILi128EEESE_NSA_ILi64EEEEEEaNS5_IJlSB_lEEEaSH_NS4_8TiledMMAINS4_8MMA_AtomIJNS4_15SM100_MMA_S8_SSIaaiLi128ELi128ELNS4_4UMMA5MajorE0ELSM_0ELNSL_8SaturateE0EEEEEENS4_6LayoutISC_NS5_IJNSA_ILi0EEESR_SR_EEEEENS5_IJNS4_10UnderscoreESU_SU_EEEEENS4_13SM90_TMA_LOADENS4_14ComposedLayoutINS4_7SwizzleILi2ELi4ELi3EEENS4_18smem_ptr_flag_bitsILi8EEENSQ_INS5_IJNSA_ILi8EEESF_EEENS5_IJSF_SB_EEEEEEEvNS4_8identityESX_S17_vS18_EENS_8epilogue10collective18CollectiveEpilogueINS1A_23Sm100TmaWarpSpecializedILi2ELi2ELi64ELb0ELb0EEEJSG_NS5_IJNSQ_ISE_SB_EENSQ_ISF_SB_EEEEEaSH_aSH_NS1A_6fusion15FusionCallbacksIS1E_NS1I_17LinearCombinationIaiaiLNS_15FloatRoundStyleE2EEESG_S1H_JEEENS4_5SM1004TMEM4LOAD26SM100_TMEM_LOAD_32dp32b64xESX_S17_NS4_39AutoVectorizingCopyWithAssumedAlignmentILi128EEENS4_14SM90_TMA_STOREES17_S1T_S1T_EEEvvEEEEvNT_6ParamsE)
        /*0008*/ 	.word	0x000000af


	//----- nvinfo : EIATTR_FRAME_SIZE
	.align		4
.L_19:
        /*000c*/ 	.byte	0x04, 0x11
        /*000e*/ 	.short	(.L_21 - .L_20)
	.align		4
.L_20:
        /*0010*/ 	.word	index@($__internal_2_$__cuda_sm10x_tcgen05_guardrail_trap_unallocated_columns_being_dealloced)
        /*0014*/ 	.word	0x00000000


	//----- nvinfo : EIATTR_FRAME_SIZE
	.align		4
.L_21:
        /*0018*/ 	.byte	0x04, 0x11
        /*001a*/ 	.short	(.L_23 - .L_22)
	.align		4
.L_22:
        /*001c*/ 	.word	index@($__internal_1_$__cuda_sm10x_tcgen05_guardrail_trap_phase_invalid_during_alloc)
        /*0020*/ 	.word	0x00000000


	//----- nvinfo : EIATTR_FRAME_SIZE
	.align		4
.L_23:
        /*0024*/ 	.byte	0x04, 0x11
        /*0026*/ 	.short	(.L_25 - .L_24)
	.align		4
.L_24:
        /*0028*/ 	.word	index@($__internal_0_$__cuda_sm10x_tcgen05_guardrail_trap_col_being_dealloced_not_returned_by_alloc)
        /*002c*/ 	.word	0x00000000


	//----- nvinfo : EIATTR_FRAME_SIZE
	.align		4
.L_25:
        /*0030*/ 	.byte	0x04, 0x11
        /*0032*/ 	.short	(.L_27 - .L_26)
	.align		4
.L_26:
        /*0034*/ 	.word	index@(_ZN7cutlass13device_kernelINS_4gemm6kernel13GemmUniversalIN4cute5tupleIJiiiiEEENS1_10collective13CollectiveMmaINS1_35MainloopSm100TmaUmmaWarpSpecializedILi12ELi2ELi4ENS5_IJNS4_1CILi1EEESB_SB_EEEEENS5_IJNSA_ILi128EEESE_NSA_ILi64EEEEEEaNS5_IJlSB_lEEEaSH_NS4_8TiledMMAINS4_8MMA_AtomIJNS4_15SM100_MMA_S8_SSIaaiLi128ELi128ELNS4_4UMMA5MajorE0ELSM_0ELNSL_8SaturateE0EEEEEENS4_6LayoutISC_NS5_IJNSA_ILi0EEESR_SR_EEEEENS5_IJNS4_10UnderscoreESU_SU_EEEEENS4_13SM90_TMA_LOADENS4_14ComposedLayoutINS4_7SwizzleILi2ELi4ELi3EEENS4_18smem_ptr_flag_bitsILi8EEENSQ_INS5_IJNSA_ILi8EEESF_EEENS5_IJSF_SB_EEEEEEEvNS4_8identityESX_S17_vS18_EENS_8epilogue10collective18CollectiveEpilogueINS1A_23Sm100TmaWarpSpecializedILi2ELi2ELi64ELb0ELb0EEEJSG_NS5_IJNSQ_ISE_SB_EENSQ_ISF_SB_EEEEEaSH_aSH_NS1A_6fusion15FusionCallbacksIS1E_NS1I_17LinearCombinationIaiaiLNS_15FloatRoundStyleE2EEESG_S1H_JEEENS4_5SM1004TMEM4LOAD26SM100_TMEM_LOAD_32dp32b64xESX_S17_NS4_39AutoVectorizingCopyWithAssumedAlignmentILi128EEENS4_14SM90_TMA_STOREES17_S1T_S1T_EEEvvEEEEvNT_6ParamsE)
        /*0038*/ 	.word	0x00000000


	//----- nvinfo : EIATTR_MIN_STACK_SIZE
	.align		4
.L_27:
        /*003c*/ 	.byte	0x04, 0x12
        /*003e*/ 	.short	(.L_29 - .L_28)
	.align		4
.L_28:
        /*0040*/ 	.word	index@(_ZN7cutlass13device_kernelINS_4gemm6kernel13GemmUniversalIN4cute5tupleIJiiiiEEENS1_10collective13CollectiveMmaINS1_35MainloopSm100TmaUmmaWarpSpecializedILi12ELi2ELi4ENS5_IJNS4_1CILi1EEESB_SB_EEEEENS5_IJNSA_ILi128EEESE_NSA_ILi64EEEEEEaNS5_IJlSB_lEEEaSH_NS4_8TiledMMAINS4_8MMA_AtomIJNS4_15SM100_MMA_S8_SSIaaiLi128ELi128ELNS4_4UMMA5MajorE0ELSM_0ELNSL_8SaturateE0EEEEEENS4_6LayoutISC_NS5_IJNSA_ILi0EEESR_SR_EEEEENS5_IJNS4_10UnderscoreESU_SU_EEEEENS4_13SM90_TMA_LOADENS4_14ComposedLayoutINS4_7SwizzleILi2ELi4ELi3EEENS4_18smem_ptr_flag_bitsILi8EEENSQ_INS5_IJNSA_ILi8EEESF_EEENS5_IJSF_SB_EEEEEEEvNS4_8identityESX_S17_vS18_EENS_8epilogue10collective18CollectiveEpilogueINS1A_23Sm100TmaWarpSpecializedILi2ELi2ELi64ELb0ELb0EEEJSG_NS5_IJNSQ_ISE_SB_EENSQ_ISF_SB_EEEEEaSH_aSH_NS1A_6fusion15FusionCallbacksIS1E_NS1I_17LinearCombinationIaiaiLNS_15FloatRoundStyleE2EEESG_S1H_JEEENS4_5SM1004TMEM4LOAD26SM100_TMEM_LOAD_32dp32b64xESX_S17_NS4_39AutoVectorizingCopyWithAssumedAlignmentILi128EEENS4_14SM90_TMA_STOREES17_S1T_S1T_EEEvvEEEEvNT_6ParamsE)
        /*0044*/ 	.word	0x00000000
.L_29:


//--------------------- .nv.compat                --------------------------
	.section	.nv.compat,"",@"SHT_CUDA_COMPAT_INFO"
	.align	4
        /*0000*/ 	.byte	0x02, 0x09, 0x01, 0x00, 0x02, 0x02, 0x03, 0x00, 0x02, 0x05, 0x06, 0x00, 0x03, 0x07, 0x01, 0x01
        /*0010*/ 	.byte	0x02, 0x03, 0x01, 0x00, 0x02, 0x06, 0x01, 0x00, 0x04, 0x0b, 0x08, 0x00, 0x01, 0x00, 0x00, 0x00
        /*0020*/ 	.byte	0x00, 0x00, 0x00, 0x00


//--------------------- .nv.info._ZN7cutlass13device_kernelINS_4gemm6kernel13GemmUniversalIN4cute5tupleIJiiiiEEENS1_10collective13CollectiveMmaINS1_35MainloopSm100TmaUmmaWarpSpecializedILi12ELi2ELi4ENS5_IJNS4_1CILi1EEESB_SB_EEEEENS5_IJNSA_ILi128EEESE_NSA_ILi64EEEEEEaNS5_IJlSB_lEEEaSH_NS4_8TiledMMAINS4_8MMA_AtomIJNS4_15SM100_MMA_S8_SSIaaiLi128ELi128ELNS4_4UMMA5MajorE0ELSM_0ELNSL_8SaturateE0EEEEEENS4_6LayoutISC_NS5_IJNSA_ILi0EEESR_SR_EEEEENS5_IJNS4_10UnderscoreESU_SU_EEEEENS4_13SM90_TMA_LOADENS4_14ComposedLayoutINS4_7SwizzleILi2ELi4ELi3EEENS4_18smem_ptr_flag_bitsILi8EEENSQ_INS5_IJNSA_ILi8EEESF_EEENS5_IJSF_SB_EEEEEEEvNS4_8identityESX_S17_vS18_EENS_8epilogue10collective18CollectiveEpilogueINS1A_23Sm100TmaWarpSpecializedILi2ELi2ELi64ELb0ELb0EEEJSG_NS5_IJNSQ_ISE_SB_EENSQ_ISF_SB_EEEEEaSH_aSH_NS1A_6fusion15FusionCallbacksIS1E_NS1I_17LinearCombinationIaiaiLNS_15FloatRoundStyleE2EEESG_S1H_JEEENS4_5SM1004TMEM4LOAD26SM100_TMEM_LOAD_32dp32b64xESX_S17_NS4_39AutoVectorizingCopyWithAssumedAlignmentILi128EEENS4_14SM90_TMA_STOREES17_S1T_S1T_EEEvvEEEEvNT_6ParamsE --------------------------
	.section	.nv.info._ZN7cutlass13device_kernelINS_4gemm6kernel13GemmUniversalIN4cute5tupleIJiiiiEEENS1_10collective13CollectiveMmaINS1_35MainloopSm100TmaUmmaWarpSpecializedILi12ELi2ELi4ENS5_IJNS4_1CILi1EEESB_SB_EEEEENS5_IJNSA_ILi128EEESE_NSA_ILi64EEEEEEaNS5_IJlSB_lEEEaSH_NS4_8TiledMMAINS4_8MMA_AtomIJNS4_15SM100_MMA_S8_SSIaaiLi128ELi128ELNS4_4UMMA5MajorE0ELSM_0ELNSL_8SaturateE0EEEEEENS4_6LayoutISC_NS5_IJNSA_ILi0EEESR_SR_EEEEENS5_IJNS4_10UnderscoreESU_SU_EEEEENS4_13SM90_TMA_LOADENS4_14ComposedLayoutINS4_7SwizzleILi2ELi4ELi3EEENS4_18smem_ptr_flag_bitsILi8EEENSQ_INS5_IJNSA_ILi8EEESF_EEENS5_IJSF_SB_EEEEEEEvNS4_8identityESX_S17_vS18_EENS_8epilogue10collective18CollectiveEpilogueINS1A_23Sm100TmaWarpSpecializedILi2ELi2ELi64ELb0ELb0EEEJSG_NS5_IJNSQ_ISE_SB_EENSQ_ISF_SB_EEEEEaSH_aSH_NS1A_6fusion15FusionCallbacksIS1E_NS1I_17LinearCombinationIaiaiLNS_15FloatRoundStyleE2EEESG_S1H_JEEENS4_5SM1004TMEM4LOAD26SM100_TMEM_LOAD_32dp32b64xESX_S17_NS4_39AutoVectorizingCopyWithAssumedAlignmentILi128EEENS4_14SM90_TMA_STOREES17_S1T_S1T_EEEvvEEEEvNT_6ParamsE,"",@"SHT_CUDA_INFO"
	.sectionflags	@""
	.align	4


	//----- nvinfo : EIATTR_CUDA_API_VERSION
	.align		4
        /*0000*/ 	.byte	0x04, 0x37
        /*0002*/ 	.short	(.L_31 - .L_30)
.L_30:
        /*0004*/ 	.word	0x00000082


	//----- nvinfo : EIATTR_KPARAM_INFO
	.align		4
.L_31:
        /*0008*/ 	.byte	0x04, 0x17
        /*000a*/ 	.short	(.L_33 - .L_32)
.L_32:
        /*000c*/ 	.word	0x00000000
        /*0010*/ 	.short	0x0000
        /*0012*/ 	.short	0x0000
        /*0014*/ 	.byte	0x00, 0xf0, 0x01, 0x20


	//----- nvinfo : EIATTR_AT_ENTRY_FRAGMENTS
	.align		4
.L_33:
        /*0018*/ 	.byte	0x04, 0x4f
        /*001a*/ 	.short	(.L_35 - .L_34)


	//   ....[0]....
.L_34:
        /*001c*/ 	.word	0x00000006


	//----- nvinfo : EIATTR_RESERVED_SMEM_USED
	.align		4
.L_35:
        /*0020*/ 	.byte	0x01, 0x41
	.zero		2


	//----- nvinfo : EIATTR_SPARSE_MMA_MASK
	.align		4
        /*0024*/ 	.byte	0x03, 0x50
        /*0026*/ 	.short	0x0000


	//----- nvinfo : EIATTR_TCGEN05_1CTA_USED
	.align		4
        /*0028*/ 	.byte	0x01, 0x51
	.zero		2


	//----- nvinfo : EIATTR_MAXREG_COUNT
	.align		4
        /*002c*/ 	.byte	0x03, 0x1b
        /*002e*/ 	.short	0x00ff


	//----- nvinfo : EIATTR_NUM_BARRIERS
	.align		4
        /*0030*/ 	.byte	0x02, 0x4c
        /*0032*/ 	.byte	0x07
	.zero		1


	//----- nvinfo : EIATTR_EXTERNS
	.align		4
        /*0034*/ 	.byte	0x04, 0x0f
        /*0036*/ 	.short	(.L_37 - .L_36)


	//   ....[0]....
	.align		4
.L_36:
        /*0038*/ 	.word	index@(__assertfail)


	//----- nvinfo : EIATTR_MERCURY_ISA_VERSION
	.align		4
.L_37:
        /*003c*/ 	.byte	0x03, 0x5f
        /*003e*/ 	.short	0x0101


	//----- nvinfo : EIATTR_INT_WARP_WIDE_INSTR_OFFSETS
	.align		4
        /*0040*/ 	.byte	0x04, 0x31
        /*0042*/ 	.short	(.L_39 - .L_38)


	//   ....[0]....
.L_38:
        /*0044*/ 	.word	0x00001ec0


	//   ....[1]....
        /*0048*/ 	.word	0x00003cb0


	//   ....[2]....
        /*004c*/ 	.word	0x00003cd0


	//   ....[3]....
        /*0050*/ 	.word	0x00003d00


	//   ....[4]....
        /*0054*/ 	.word	0x00004630


	//   ....[5]....
        /*0058*/ 	.word	0x000046a0


	//   ....[6]....
        /*005c*/ 	.word	0x00004880


	//   ....[7]....
        /*0060*/ 	.word	0x000049e0


	//----- nvinfo : EIATTR_COOP_GROUP_MASK_REGIDS
	.align		4
.L_39:
        /*0064*/ 	.byte	0x04, 0x29
        /*0066*/ 	.short	(.L_41 - .L_40)


	//   ....[0]....
.L_40:
        /*0068*/ 	.word	0xffffffff


	//   ....[1]....
        /*006c*/ 	.word	0xffffffff


	//   ....[2]....
        /*0070*/ 	.word	0xffffffff


	//   ....[3]....
        /*0074*/ 	.word	0xffffffff


	//   ....[4]....
        /*0078*/ 	.word	0xffffffff


	//   ....[5]....
        /*007c*/ 	.word	0xffffffff


	//   ....[6]....
        /*0080*/ 	.word	0xffffffff


	//   ....[7]....
        /*0084*/ 	.word	0xffffffff


	//   ....[8]....
        /*0088*/ 	.word	0xffffffff


	//   ....[9]....
        /*008c*/ 	.word	0xffffffff


	//   ....[10]....
        /*0090*/ 	.word	0xffffffff


	//   ....[11]....
        /*0094*/ 	.word	0xffffffff


	//   ....[12]....
        /*0098*/ 	.word	0xffffffff


	//----- nvinfo : EIATTR_COOP_GROUP_INSTR_OFFSETS
	.align		4
.L_41:
        /*009c*/ 	.byte	0x04, 0x28
        /*009e*/ 	.short	(.L_43 - .L_42)


	//   ....[0]....
.L_42:
        /*00a0*/ 	.word	0x00000090


	//   ....[1]....
        /*00a4*/ 	.word	0x000004d0


	//   ....[2]....
        /*00a8*/ 	.word	0x00000770


	//   ....[3]....
        /*00ac*/ 	.word	0x000008d0


	//   ....[4]....
        /*00b0*/ 	.word	0x000009d0


	//   ....[5]....
        /*00b4*/ 	.word	0x00000b40


	//   ....[6]....
        /*00b8*/ 	.word	0x00000ce0


	//   ....[7]....
        /*00bc*/ 	.word	0x00001da0


	//   ....[8]....
        /*00c0*/ 	.word	0x00003000


	//   ....[9]....
        /*00c4*/ 	.word	0x00003210


	//   ....[10]....
        /*00c8*/ 	.word	0x00003240


	//   ....[11]....
        /*00cc*/ 	.word	0x00003b90


	//   ....[12]....
        /*00d0*/ 	.word	0x00003dc0


	//----- nvinfo : EIATTR_VRC_CTA_INIT_COUNT
	.align		4
.L_43:
        /*00d4*/ 	.byte	0x02, 0x4a
        /*00d6*/ 	.byte	0x80
	.zero		1


	//----- nvinfo : EIATTR_SYSCALL_OFFSETS
	.align		4
        /*00d8*/ 	.byte	0x04, 0x46
        /*00da*/ 	.short	(.L_45 - .L_44)


	//   ....[0]....
.L_44:
        /*00dc*/ 	.word	0x00005420


	//   ....[1]....
        /*00e0*/ 	.word	0x00005560


	//   ....[2]....
        /*00e4*/ 	.word	0x00005dc0


	//   ....[3]....
        /*00e8*/ 	.word	0x000073c0


	//----- nvinfo : EIATTR_MBARRIER_INSTR_OFFSETS
	.align		4
.L_45:
        /*00ec*/ 	.byte	0x04, 0x39
        /*00ee*/ 	.short	(.L_47 - .L_46)


	//   ....[0]....
.L_46:
        /*00f0*/ 	.word	0x000005d0
        /*00f4*/ 	.word	0x000000ff
        /*00f8*/ 	.word	0x00000000
        /*00fc*/ 	.short	0x0100
        /*00fe*/ 	.byte	0x05
	.zero		1


	//   ....[1]....
        /*0100*/ 	.word	0x000005e0
        /*0104*/ 	.word	0x000000ff
        /*0108*/ 	.word	0x00000060
        /*010c*/ 	.short	0x0100
        /*010e*/ 	.byte	0x05
	.zero		1


	//   ....[2]....
        /*0110*/ 	.word	0x000005f0
        /*0114*/ 	.word	0x000000ff
        /*0118*/ 	.word	0x00000008
        /*011c*/ 	.short	0x0100
        /*011e*/ 	.byte	0x05
	.zero		1


	//   ....[3]....
        /*0120*/ 	.word	0x00000600
        /*0124*/ 	.word	0x000000ff
        /*0128*/ 	.word	0x00000068
        /*012c*/ 	.short	0x0100
        /*012e*/ 	.byte	0x05
	.zero		1


	//   ....[4]....
        /*0130*/ 	.word	0x00000610
        /*0134*/ 	.word	0x000000ff
        /*0138*/ 	.word	0x00000010
        /*013c*/ 	.short	0x0100
        /*013e*/ 	.byte	0x05
	.zero		1


	//   ....[5]....
        /*0140*/ 	.word	0x00000620
        /*0144*/ 	.word	0x000000ff
        /*0148*/ 	.word	0x00000070
        /*014c*/ 	.short	0x0100
        /*014e*/ 	.byte	0x05
	.zero		1


	//   ....[6]....
        /*0150*/ 	.word	0x00000630
        /*0154*/ 	.word	0x000000ff
        /*0158*/ 	.word	0x00000018
        /*015c*/ 	.short	0x0100
        /*015e*/ 	.byte	0x05
	.zero		1


	//   ....[7]....
        /*0160*/ 	.word	0x00000640
        /*0164*/ 	.word	0x000000ff
        /*0168*/ 	.word	0x00000078
        /*016c*/ 	.short	0x0100
        /*016e*/ 	.byte	0x05
	.zero		1


	//   ....[8]....
        /*0170*/ 	.word	0x00000650
        /*0174*/ 	.word	0x000000ff
        /*0178*/ 	.word	0x00000020
        /*017c*/ 	.short	0x0100
        /*017e*/ 	.byte	0x05
	.zero		1


	//   ....[9]....
        /*0180*/ 	.word	0x00000660
        /*0184*/ 	.word	0x000000ff
        /*0188*/ 	.word	0x00000080
        /*018c*/ 	.short	0x0100
        /*018e*/ 	.byte	0x05
	.zero		1


	//   ....[10]....
        /*0190*/ 	.word	0x00000670
        /*0194*/ 	.word	0x000000ff
        /*0198*/ 	.word	0x00000028
        /*019c*/ 	.short	0x0100
        /*019e*/ 	.byte	0x05
	.zero		1


	//   ....[11]....
        /*01a0*/ 	.word	0x00000680
        /*01a4*/ 	.word	0x000000ff
        /*01a8*/ 	.word	0x00000088
        /*01ac*/ 	.short	0x0100
        /*01ae*/ 	.byte	0x05
	.zero		1


	//   ....[12]....
        /*01b0*/ 	.word	0x00000690
        /*01b4*/ 	.word	0x000000ff
        /*01b8*/ 	.word	0x00000030
        /*01bc*/ 	.short	0x0100
        /*01be*/ 	.byte	0x05
	.zero		1


	//   ....[13]....
        /*01c0*/ 	.word	0x000006a0
        /*01c4*/ 	.word	0x000000ff
        /*01c8*/ 	.word	0x00000090
        /*01cc*/ 	.short	0x0100
        /*01ce*/ 	.byte	0x05
	.zero		1


	//   ....[14]....
        /*01d0*/ 	.word	0x000006b0
        /*01d4*/ 	.word	0x000000ff
        /*01d8*/ 	.word	0x00000038
        /*01dc*/ 	.short	0x0100
        /*01de*/ 	.byte	0x05
	.zero		1


	//   ....[15]....
        /*01e0*/ 	.word	0x000006c0
        /*01e4*/ 	.word	0x000000ff
        /*01e8*/ 	.word	0x00000098
        /*01ec*/ 	.short	0x0100
        /*01ee*/ 	.byte	0x05
	.zero		1


	//   ....[16]....
        /*01f0*/ 	.word	0x000006d0
        /*01f4*/ 	.word	0x000000ff
        /*01f8*/ 	.word	0x00000040
        /*01fc*/ 	.short	0x0100
        /*01fe*/ 	.byte	0x05
	.zero		1


	//   ....[17]....
        /*0200*/ 	.word	0x000006e0
        /*0204*/ 	.word	0x000000ff
        /*0208*/ 	.word	0x000000a0
        /*020c*/ 	.short	0x0100
        /*020e*/ 	.byte	0x05
	.zero		1


	//   ....[18]....
        /*0210*/ 	.word	0x000006f0
        /*0214*/ 	.word	0x000000ff
        /*0218*/ 	.word	0x00000048
        /*021c*/ 	.short	0x0100
        /*021e*/ 	.byte	0x05
	.zero		1


	//   ....[19]....
        /*0220*/ 	.word	0x00000700
        /*0224*/ 	.word	0x000000ff
        /*0228*/ 	.word	0x000000a8
        /*022c*/ 	.short	0x0100
        /*022e*/ 	.byte	0x05
	.zero		1


	//   ....[20]....
        /*0230*/ 	.word	0x00000710
        /*0234*/ 	.word	0x000000ff
        /*0238*/ 	.word	0x00000050
        /*023c*/ 	.short	0x0100
        /*023e*/ 	.byte	0x05
	.zero		1


	//   ....[21]....
        /*0240*/ 	.word	0x00000720
        /*0244*/ 	.word	0x000000ff
        /*0248*/ 	.word	0x000000b0
        /*024c*/ 	.short	0x0100
        /*024e*/ 	.byte	0x05
	.zero		1


	//   ....[22]....
        /*0250*/ 	.word	0x00000730
        /*0254*/ 	.word	0x000000ff
        /*0258*/ 	.word	0x00000058
        /*025c*/ 	.short	0x0100
        /*025e*/ 	.byte	0x05
	.zero		1


	//   ....[23]....
        /*0260*/ 	.word	0x00000740
        /*0264*/ 	.word	0x000000ff
        /*0268*/ 	.word	0x000000b8
        /*026c*/ 	.short	0x0100
        /*026e*/ 	.byte	0x05
	.zero		1


	//   ....[24]....
        /*0270*/ 	.word	0x00000880
        /*0274*/ 	.word	0x000000ff
        /*0278*/ 	.word	0x000000c0
        /*027c*/ 	.short	0x0100
        /*027e*/ 	.byte	0x07
	.zero		1


	//   ....[25]....
        /*0280*/ 	.word	0x00000890
        /*0284*/ 	.word	0x000000ff
        /*0288*/ 	.word	0x000000d0
        /*028c*/ 	.short	0x0100
        /*028e*/ 	.byte	0x07
	.zero		1


	//   ....[26]....
        /*0290*/ 	.word	0x000008a0
        /*0294*/ 	.word	0x000000ff
        /*0298*/ 	.word	0x000000c8
        /*029c*/ 	.short	0x0100
        /*029e*/ 	.byte	0x07
	.zero		1


	//   ....[27]....
        /*02a0*/ 	.word	0x000008b0
        /*02a4*/ 	.word	0x000000ff
        /*02a8*/ 	.word	0x000000d8
        /*02ac*/ 	.short	0x0100
        /*02ae*/ 	.byte	0x07
	.zero		1


	//   ....[28]....
        /*02b0*/ 	.word	0x000009a0
        /*02b4*/ 	.word	0x000000ff
        /*02b8*/ 	.word	0x000000e0
        /*02bc*/ 	.short	0x0100
        /*02be*/ 	.byte	0x05
	.zero		1


	//   ....[29]....
        /*02c0*/ 	.word	0x000009b0
        /*02c4*/ 	.word	0x000000ff
        /*02c8*/ 	.word	0x000000e8
        /*02cc*/ 	.short	0x0100
        /*02ce*/ 	.byte	0x05
	.zero		1


	//   ....[30]....
        /*02d0*/ 	.word	0x00000af0
        /*02d4*/ 	.word	0x000000ff
        /*02d8*/ 	.word	0x000000f0
        /*02dc*/ 	.short	0x0100
        /*02de*/ 	.byte	0x05
	.zero		1


	//   ....[31]....
        /*02e0*/ 	.word	0x00000b00
        /*02e4*/ 	.word	0x000000ff
        /*02e8*/ 	.word	0x00000100
        /*02ec*/ 	.short	0x0100
        /*02ee*/ 	.byte	0x05
	.zero		1


	//   ....[32]....
        /*02f0*/ 	.word	0x00000b10
        /*02f4*/ 	.word	0x000000ff
        /*02f8*/ 	.word	0x000000f8
        /*02fc*/ 	.short	0x0100
        /*02fe*/ 	.byte	0x05
	.zero		1


	//   ....[33]....
        /*0300*/ 	.word	0x00000b20
        /*0304*/ 	.word	0x000000ff
        /*0308*/ 	.word	0x00000108
        /*030c*/ 	.short	0x0100
        /*030e*/ 	.byte	0x05
	.zero		1


	//   ....[34]....
        /*0310*/ 	.word	0x00000c50
        /*0314*/ 	.word	0x000000ff
        /*0318*/ 	.word	0x00000110
        /*031c*/ 	.short	0x0100
        /*031e*/ 	.byte	0x07
	.zero		1


	//   ....[35]....
        /*0320*/ 	.word	0x00000c60
        /*0324*/ 	.word	0x000000ff
        /*0328*/ 	.word	0x00000130
        /*032c*/ 	.short	0x0100
        /*032e*/ 	.byte	0x07
	.zero		1


	//   ....[36]....
        /*0330*/ 	.word	0x00000c70
        /*0334*/ 	.word	0x000000ff
        /*0338*/ 	.word	0x00000118
        /*033c*/ 	.short	0x0100
        /*033e*/ 	.byte	0x07
	.zero		1


	//   ....[37]....
        /*0340*/ 	.word	0x00000c80
        /*0344*/ 	.word	0x000000ff
        /*0348*/ 	.word	0x00000138
        /*034c*/ 	.short	0x0100
        /*034e*/ 	.byte	0x07
	.zero		1


	//   ....[38]....
        /*0350*/ 	.word	0x00000c90
        /*0354*/ 	.word	0x000000ff
        /*0358*/ 	.word	0x00000120
        /*035c*/ 	.short	0x0100
        /*035e*/ 	.byte	0x07
	.zero		1


	//   ....[39]....
        /*0360*/ 	.word	0x00000ca0
        /*0364*/ 	.word	0x000000ff
        /*0368*/ 	.word	0x00000140
        /*036c*/ 	.short	0x0100
        /*036e*/ 	.byte	0x07
	.zero		1


	//   ....[40]....
        /*0370*/ 	.word	0x00000cb0
        /*0374*/ 	.word	0x000000ff
        /*0378*/ 	.word	0x00000128
        /*037c*/ 	.short	0x0100
        /*037e*/ 	.byte	0x07
	.zero		1


	//   ....[41]....
        /*0380*/ 	.word	0x00000cc0
        /*0384*/ 	.word	0x000000ff
        /*0388*/ 	.word	0x00000148
        /*038c*/ 	.short	0x0100
        /*038e*/ 	.byte	0x07
	.zero		1


	//   ....[42]....
        /*0390*/ 	.word	0x00000db0
        /*0394*/ 	.word	0x000000ff
        /*0398*/ 	.word	0x00000150
        /*039c*/ 	.short	0x0100
        /*039e*/ 	.byte	0x05
	.zero		1


	//   ....[43]....
        /*03a0*/ 	.word	0x00000dc0
        /*03a4*/ 	.word	0x000000ff
        /*03a8*/ 	.word	0x00000160
        /*03ac*/ 	.short	0x0100
        /*03ae*/ 	.byte	0x05
	.zero		1


	//   ....[44]....
        /*03b0*/ 	.word	0x00000dd0
        /*03b4*/ 	.word	0x000000ff
        /*03b8*/ 	.word	0x00000158
        /*03bc*/ 	.short	0x0100
        /*03be*/ 	.byte	0x05
	.zero		1


	//   ....[45]....
        /*03c0*/ 	.word	0x00000de0
        /*03c4*/ 	.word	0x000000ff
        /*03c8*/ 	.word	0x00000168
        /*03cc*/ 	.short	0x0100
        /*03ce*/ 	.byte	0x05
	.zero		1


	//   ....[46]....
        /*03d0*/ 	.word	0x000016c0
        /*03d4*/ 	.word	0x00000003
        /*03d8*/ 	.word	0x00000160
        /*03dc*/ 	.short	0x010a
        /*03de*/ 	.byte	0xff
	.zero		1


	//   ....[47]....
        /*03e0*/ 	.word	0x000016f0
        /*03e4*/ 	.word	0x00000003
        /*03e8*/ 	.word	0x00000150
        /*03ec*/ 	.short	0x0101
        /*03ee*/ 	.byte	0xff
	.zero		1


	//   ....[48]....
        /*03f0*/ 	.word	0x000017c0
        /*03f4*/ 	.word	0x000000ff
        /*03f8*/ 	.word	0x00000060
        /*03fc*/ 	.short	0x010a
        /*03fe*/ 	.byte	0x08
	.zero		1


	//   ....[49]....
        /*0400*/ 	.word	0x00001860
        /*0404*/ 	.word	0x000000ff
        /*0408*/ 	.word	0x00000060
        /*040c*/ 	.short	0x010a
        /*040e*/ 	.byte	0x21
	.zero		1


	//   ....[50]....
        /*0410*/ 	.word	0x000019c0
        /*0414*/ 	.word	0x000000ff
        /*0418*/ 	.word	0x00000060
        /*041c*/ 	.short	0x010a
        /*041e*/ 	.byte	0x08
	.zero		1


	//   ....[51]....
        /*0420*/ 	.word	0x00001ab0
        /*0424*/ 	.word	0x000000ff
        /*0428*/ 	.word	0x000000e8
        /*042c*/ 	.short	0x0101
        /*042e*/ 	.byte	0x04
	.zero		1


	//   ....[52]....
        /*0430*/ 	.word	0x00001ad0
        /*0434*/ 	.word	0x000000ff
        /*0438*/ 	.word	0x00000060
        /*043c*/ 	.short	0x010a
        /*043e*/ 	.byte	0x08
	.zero		1


	//   ....[53]....
        /*0440*/ 	.word	0x00001b50
        /*0444*/ 	.word	0x000000ff
        /*0448*/ 	.word	0x00000060
        /*044c*/ 	.short	0x010a
        /*044e*/ 	.byte	0x11
	.zero		1


	//   ....[54]....
        /*0450*/ 	.word	0x00001cb0
        /*0454*/ 	.word	0x000000ff
        /*0458*/ 	.word	0x00000060
        /*045c*/ 	.short	0x010a
        /*045e*/ 	.byte	0x08
	.zero		1


	//   ....[55]....
        /*0460*/ 	.word	0x00001dd0
        /*0464*/ 	.word	0x00000002
        /*0468*/ 	.word	0x000000f0
        /*046c*/ 	.short	0x010a
        /*046e*/ 	.byte	0xff
	.zero		1


	//   ....[56]....
        /*0470*/ 	.word	0x00001e90
        /*0474*/ 	.word	0x00000002
        /*0478*/ 	.word	0x00000000
        /*047c*/ 	.short	0x0101
        /*047e*/ 	.byte	0xff
	.zero		1


	//   ....[57]....
        /*0480*/ 	.word	0x000023f0
        /*0484*/ 	.word	0x000000ff
        /*0488*/ 	.word	0x00000000
        /*048c*/ 	.short	0x010a
        /*048e*/ 	.byte	0x05
	.zero		1


	//   ....[58]....
        /*0490*/ 	.word	0x00002480
        /*0494*/ 	.word	0x000000ff
        /*0498*/ 	.word	0x00000000
        /*049c*/ 	.short	0x010a
        /*049e*/ 	.byte	0x05
	.zero		1


	//   ....[59]....
        /*04a0*/ 	.word	0x00002510
        /*04a4*/ 	.word	0x000000ff
        /*04a8*/ 	.word	0x00000000
        /*04ac*/ 	.short	0x010a
        /*04ae*/ 	.byte	0x05
	.zero		1


	//   ....[60]....
        /*04b0*/ 	.word	0x000025a0
        /*04b4*/ 	.word	0x000000ff
        /*04b8*/ 	.word	0x00000000
        /*04bc*/ 	.short	0x010a
        /*04be*/ 	.byte	0x05
	.zero		1


	//   ....[61]....
        /*04c0*/ 	.word	0x00002630
        /*04c4*/ 	.word	0x000000ff
        /*04c8*/ 	.word	0x00000000
        /*04cc*/ 	.short	0x010a
        /*04ce*/ 	.byte	0x05
	.zero		1


	//   ....[62]....
        /*04d0*/ 	.word	0x000026c0
        /*04d4*/ 	.word	0x000000ff
        /*04d8*/ 	.word	0x00000000
        /*04dc*/ 	.short	0x010a
        /*04de*/ 	.byte	0x05
	.zero		1


	//   ....[63]....
        /*04e0*/ 	.word	0x00002750
        /*04e4*/ 	.word	0x000000ff
        /*04e8*/ 	.word	0x00000000
        /*04ec*/ 	.short	0x010a
        /*04ee*/ 	.byte	0x05
	.zero		1


	//   ....[64]....
        /*04f0*/ 	.word	0x000027e0
        /*04f4*/ 	.word	0x000000ff
        /*04f8*/ 	.word	0x00000000
        /*04fc*/ 	.short	0x010a
        /*04fe*/ 	.byte	0x05
	.zero		1


	//   ....[65]....
        /*0500*/ 	.word	0x00002870
        /*0504*/ 	.word	0x000000ff
        /*0508*/ 	.word	0x00000000
        /*050c*/ 	.short	0x010a
        /*050e*/ 	.byte	0x05
	.zero		1


	//   ....[66]....
        /*0510*/ 	.word	0x00002900
        /*0514*/ 	.word	0x000000ff
        /*0518*/ 	.word	0x00000000
        /*051c*/ 	.short	0x010a
        /*051e*/ 	.byte	0x05
	.zero		1


	//   ....[67]....
        /*0520*/ 	.word	0x00002990
        /*0524*/ 	.word	0x000000ff
        /*0528*/ 	.word	0x00000000
        /*052c*/ 	.short	0x010a
        /*052e*/ 	.byte	0x05
	.zero		1


	//   ....[68]....
        /*0530*/ 	.word	0x00002a30
        /*0534*/ 	.word	0x00000000
        /*0538*/ 	.word	0x00000000
        /*053c*/ 	.short	0x010a
        /*053e*/ 	.byte	0xff
	.zero		1


	//   ....[69]....
        /*0540*/ 	.word	0x00002b50
        /*0544*/ 	.word	0x00000000
        /*0548*/ 	.word	0x00000150
        /*054c*/ 	.short	0x010a
        /*054e*/ 	.byte	0xff
	.zero		1


	//   ....[70]....
        /*0550*/ 	.word	0x00002bb0
        /*0554*/ 	.word	0x00000004
        /*0558*/ 	.word	0x00000000
        /*055c*/ 	.short	0x0101
        /*055e*/ 	.byte	0xff
	.zero		1


	//   ....[71]....
        /*0560*/ 	.word	0x00002bd0
        /*0564*/ 	.word	0x000000ff
        /*0568*/ 	.word	0x00000100
        /*056c*/ 	.short	0x010a
        /*056e*/ 	.byte	0x05
	.zero		1


	//   ....[72]....
        /*0570*/ 	.word	0x00002cf0
        /*0574*/ 	.word	0x00000000
        /*0578*/ 	.word	0x000000f0
        /*057c*/ 	.short	0x010a
        /*057e*/ 	.byte	0xff
	.zero		1


	//   ....[73]....
        /*0580*/ 	.word	0x00002e00
        /*0584*/ 	.word	0x00000000
        /*0588*/ 	.word	0x00000000
        /*058c*/ 	.short	0x0101
        /*058e*/ 	.byte	0xff
	.zero		1


	//   ....[74]....
        /*0590*/ 	.word	0x00002e90
        /*0594*/ 	.word	0x000000ff
        /*0598*/ 	.word	0x00000100
        /*059c*/ 	.short	0x0106
        /*059e*/ 	.byte	0x05
	.zero		1


	//   ....[75]....
        /*05a0*/ 	.word	0x00002eb0
        /*05a4*/ 	.word	0x000000ff
        /*05a8*/ 	.word	0x00000100
        /*05ac*/ 	.short	0x010a
        /*05ae*/ 	.byte	0x05
	.zero		1


	//   ....[76]....
        /*05b0*/ 	.word	0x00002f40
        /*05b4*/ 	.word	0x000000ff
        /*05b8*/ 	.word	0x00000100
        /*05bc*/ 	.short	0x0106
        /*05be*/ 	.byte	0x04
	.zero		1


	//   ....[77]....
        /*05c0*/ 	.word	0x00002f80
        /*05c4*/ 	.word	0x00000000
        /*05c8*/ 	.word	0x00000100
        /*05cc*/ 	.short	0x010a
        /*05ce*/ 	.byte	0xff
	.zero		1


	//   ....[78]....
        /*05d0*/ 	.word	0x00003480
        /*05d4*/ 	.word	0x00000000
        /*05d8*/ 	.word	0x000000f0
        /*05dc*/ 	.short	0x010a
        /*05de*/ 	.byte	0xff
	.zero		1


	//   ....[79]....
        /*05e0*/ 	.word	0x00003590
        /*05e4*/ 	.word	0x00000003
        /*05e8*/ 	.word	0x00000000
        /*05ec*/ 	.short	0x0101
        /*05ee*/ 	.byte	0xff
	.zero		1


	//   ....[80]....
        /*05f0*/ 	.word	0x000035a0
        /*05f4*/ 	.word	0x000000ff
        /*05f8*/ 	.word	0x00000000
        /*05fc*/ 	.short	0x010a
        /*05fe*/ 	.byte	0x04
	.zero		1


	//   ....[81]....
        /*0600*/ 	.word	0x000035c0
        /*0604*/ 	.word	0x000000ff
        /*0608*/ 	.word	0x00000130
        /*060c*/ 	.short	0x010a
        /*060e*/ 	.byte	0x08
	.zero		1


	//   ....[82]....
        /*0610*/ 	.word	0x00003690
        /*0614*/ 	.word	0x000000ff
        /*0618*/ 	.word	0x00000000
        /*061c*/ 	.short	0x010a
        /*061e*/ 	.byte	0x07
	.zero		1


	//   ....[83]....
        /*0620*/ 	.word	0x000037d0
        /*0624*/ 	.word	0x000000ff
        /*0628*/ 	.word	0x00000000
        /*062c*/ 	.short	0x010a
        /*062e*/ 	.byte	0x04
	.zero		1


	//   ....[84]....
        /*0630*/ 	.word	0x000039c0
        /*0634*/ 	.word	0x000000ff
        /*0638*/ 	.word	0x00000000
        /*063c*/ 	.short	0x010a
        /*063e*/ 	.byte	0x05
	.zero		1


	//   ....[85]....
        /*0640*/ 	.word	0x00003a50
        /*0644*/ 	.word	0x000000ff
        /*0648*/ 	.word	0x00000000
        /*064c*/ 	.short	0x010a
        /*064e*/ 	.byte	0x05
	.zero		1


	//   ....[86]....
        /*0650*/ 	.word	0x00003ae0
        /*0654*/ 	.word	0x000000ff
        /*0658*/ 	.word	0x00000000
        /*065c*/ 	.short	0x010a
        /*065e*/ 	.byte	0x05
	.zero		1


	//   ....[87]....
        /*0660*/ 	.word	0x00003b70
        /*0664*/ 	.word	0x000000ff
        /*0668*/ 	.word	0x00000000
        /*066c*/ 	.short	0x010a
        /*066e*/ 	.byte	0x07
	.zero		1


	//   ....[88]....
        /*0670*/ 	.word	0x00003fd0
        /*0674*/ 	.word	0x00000000
        /*0678*/ 	.word	0x000000f0
        /*067c*/ 	.short	0x010a
        /*067e*/ 	.byte	0xff
	.zero		1


	//   ....[89]....
        /*0680*/ 	.word	0x00004090
        /*0684*/ 	.word	0x00000000
        /*0688*/ 	.word	0x00000000
        /*068c*/ 	.short	0x0101
        /*068e*/ 	.byte	0xff
	.zero		1


	//   ....[90]....
        /*0690*/ 	.word	0x000043b0
        /*0694*/ 	.word	0x000000ff
        /*0698*/ 	.word	0x000000e8
        /*069c*/ 	.short	0x010a
        /*069e*/ 	.byte	0x07
	.zero		1


	//   ....[91]....
        /*06a0*/ 	.word	0x000045a0
        /*06a4*/ 	.word	0x000000ff
        /*06a8*/ 	.word	0x000000d0
        /*06ac*/ 	.short	0x010a
        /*06ae*/ 	.byte	0x07
	.zero		1


	//   ....[92]....
        /*06b0*/ 	.word	0x00004770
        /*06b4*/ 	.word	0x000000ff
        /*06b8*/ 	.word	0x000000c0
        /*06bc*/ 	.short	0x010b
        /*06be*/ 	.byte	0x07
	.zero		1


	//   ....[93]....
        /*06c0*/ 	.word	0x000047e0
        /*06c4*/ 	.word	0x000000ff
        /*06c8*/ 	.word	0x00000000
        /*06cc*/ 	.short	0x0101
        /*06ce*/ 	.byte	0x08
	.zero		1


	//   ....[94]....
        /*06d0*/ 	.word	0x00004810
        /*06d4*/ 	.word	0x000000ff
        /*06d8*/ 	.word	0x000000d8
        /*06dc*/ 	.short	0x010a
        /*06de*/ 	.byte	0x07
	.zero		1


	//   ....[95]....
        /*06e0*/ 	.word	0x00004a20
        /*06e4*/ 	.word	0x000000ff
        /*06e8*/ 	.word	0x000000c8
        /*06ec*/ 	.short	0x010b
        /*06ee*/ 	.byte	0x07
	.zero		1


	//   ....[96]....
        /*06f0*/ 	.word	0x00004a40
        /*06f4*/ 	.word	0x000000ff
        /*06f8*/ 	.word	0x00000000
        /*06fc*/ 	.short	0x0101
        /*06fe*/ 	.byte	0x0d
	.zero		1


	//   ....[97]....
        /*0700*/ 	.word	0x00004a70
        /*0704*/ 	.word	0x000000ff
        /*0708*/ 	.word	0x000000d0
        /*070c*/ 	.short	0x010a
        /*070e*/ 	.byte	0x07
	.zero		1


	//   ....[98]....
        /*0710*/ 	.word	0x00004ab0
        /*0714*/ 	.word	0x00000000
        /*0718*/ 	.word	0x000000d8
        /*071c*/ 	.short	0x010a
        /*071e*/ 	.byte	0xff
	.zero		1


	//   ....[99]....
        /*0720*/ 	.word	0x00004df0
        /*0724*/ 	.word	0x00000000
        /*0728*/ 	.word	0x000000f0
        /*072c*/ 	.short	0x010a
        /*072e*/ 	.byte	0xff
	.zero		1


	//   ....[100]....
        /*0730*/ 	.word	0x00004f00
        /*0734*/ 	.word	0x00000000
        /*0738*/ 	.word	0x00000000
        /*073c*/ 	.short	0x0101
        /*073e*/ 	.byte	0xff
	.zero		1


	//   ....[101]....
        /*0740*/ 	.word	0x00005960
        /*0744*/ 	.word	0x00000003
        /*0748*/ 	.word	0x000000c0
        /*074c*/ 	.short	0x010a
        /*074e*/ 	.byte	0xff
	.zero		1


	//   ....[102]....
        /*0750*/ 	.word	0x000059a0
        /*0754*/ 	.word	0x00000074
        /*0758*/ 	.word	0x00000110
        /*075c*/ 	.short	0x010a
        /*075e*/ 	.byte	0xff
	.zero		1


	//   ....[103]....
        /*0760*/ 	.word	0x00005ae0
        /*0764*/ 	.word	0x00000003
        /*0768*/ 	.word	0x000000c0
        /*076c*/ 	.short	0x010a
        /*076e*/ 	.byte	0xff
	.zero		1


	//   ....[104]....
        /*0770*/ 	.word	0x00005c20
        /*0774*/ 	.word	0x00000000
        /*0778*/ 	.word	0x00000000
        /*077c*/ 	.short	0x0101
        /*077e*/ 	.byte	0xff
	.zero		1


	//   ....[105]....
        /*0780*/ 	.word	0x00005ca0
        /*0784*/ 	.word	0x00000074
        /*0788*/ 	.word	0x00000110
        /*078c*/ 	.short	0x010a
        /*078e*/ 	.byte	0xff
	.zero		1


	//   ....[106]....
        /*0790*/ 	.word	0x00007030
        /*0794*/ 	.word	0x0000007d
        /*0798*/ 	.word	0x000000c0
        /*079c*/ 	.short	0x010a
        /*079e*/ 	.byte	0xff
	.zero		1


	//   ....[107]....
        /*07a0*/ 	.word	0x00007100
        /*07a4*/ 	.word	0x0000007d
        /*07a8*/ 	.word	0x000000c0
        /*07ac*/ 	.short	0x010a
        /*07ae*/ 	.byte	0xff
	.zero		1


	//   ....[108]....
        /*07b0*/ 	.word	0x00007240
        /*07b4*/ 	.word	0x00000000
        /*07b8*/ 	.word	0x00000000
        /*07bc*/ 	.short	0x0101
        /*07be*/ 	.byte	0xff
	.zero		1


	//   ....[109]....
        /*07c0*/ 	.word	0x00007680
        /*07c4*/ 	.word	0x000000ff
        /*07c8*/ 	.word	0x00000000
        /*07cc*/ 	.short	0x0101
        /*07ce*/ 	.byte	0x05
	.zero		1


	//   ....[110]....
        /*07d0*/ 	.word	0x000087c0
        /*07d4*/ 	.word	0x00000003
        /*07d8*/ 	.word	0x00000160
        /*07dc*/ 	.short	0x010a
        /*07de*/ 	.byte	0xff
	.zero		1


	//   ....[111]....
        /*07e0*/ 	.word	0x00008820
        /*07e4*/ 	.word	0x00000002
        /*07e8*/ 	.word	0x00000060
        /*07ec*/ 	.short	0x010a
        /*07ee*/ 	.byte	0xff
	.zero		1


	//   ....[112]....
        /*07f0*/ 	.word	0x00008880
        /*07f4*/ 	.word	0x00000002
        /*07f8*/ 	.word	0x00000060
        /*07fc*/ 	.short	0x010a
        /*07fe*/ 	.byte	0xff
	.zero		1


	//   ....[113]....
        /*0800*/ 	.word	0x000088d0
        /*0804*/ 	.word	0x00000002
        /*0808*/ 	.word	0x000000f0
        /*080c*/ 	.short	0x010a
        /*080e*/ 	.byte	0xff
	.zero		1


	//   ....[114]....
        /*0810*/ 	.word	0x00008930
        /*0814*/ 	.word	0x00000000
        /*0818*/ 	.word	0x00000000
        /*081c*/ 	.short	0x010a
        /*081e*/ 	.byte	0xff
	.zero		1


	//   ....[115]....
        /*0820*/ 	.word	0x00008990
        /*0824*/ 	.word	0x00000000
        /*0828*/ 	.word	0x00000000
        /*082c*/ 	.short	0x010a
        /*082e*/ 	.byte	0xff
	.zero		1


	//   ....[116]....
        /*0830*/ 	.word	0x000089f0
        /*0834*/ 	.word	0x00000000
        /*0838*/ 	.word	0x00000000
        /*083c*/ 	.short	0x010a
        /*083e*/ 	.byte	0xff
	.zero		1


	//   ....[117]....
        /*0840*/ 	.word	0x00008a50
        /*0844*/ 	.word	0x00000000
        /*0848*/ 	.word	0x00000000
        /*084c*/ 	.short	0x010a
        /*084e*/ 	.byte	0xff
	.zero		1


	//   ....[118]....
        /*0850*/ 	.word	0x00008ab0
        /*0854*/ 	.word	0x00000000
        /*0858*/ 	.word	0x00000000
        /*085c*/ 	.short	0x010a
        /*085e*/ 	.byte	0xff
	.zero		1


	//   ....[119]....
        /*0860*/ 	.word	0x00008b10
        /*0864*/ 	.word	0x00000000
        /*0868*/ 	.word	0x00000000
        /*086c*/ 	.short	0x010a
        /*086e*/ 	.byte	0xff
	.zero		1


	//   ....[120]....
        /*0870*/ 	.word	0x00008b70
        /*0874*/ 	.word	0x00000000
        /*0878*/ 	.word	0x00000000
        /*087c*/ 	.short	0x010a
        /*087e*/ 	.byte	0xff
	.zero		1


	//   ....[121]....
        /*0880*/ 	.word	0x00008bd0
        /*0884*/ 	.word	0x00000000
        /*0888*/ 	.word	0x00000000
        /*088c*/ 	.short	0x010a
        /*088e*/ 	.byte	0xff
	.zero		1


	//   ....[122]....
        /*0890*/ 	.word	0x00008c30
        /*0894*/ 	.word	0x00000000
        /*0898*/ 	.word	0x00000000
        /*089c*/ 	.short	0x010a
        /*089e*/ 	.byte	0xff
	.zero		1


	//   ....[123]....
        /*08a0*/ 	.word	0x00008c90
        /*08a4*/ 	.word	0x00000000
        /*08a8*/ 	.word	0x00000000
        /*08ac*/ 	.short	0x010a
        /*08ae*/ 	.byte	0xff
	.zero		1


	//   ....[124]....
        /*08b0*/ 	.word	0x00008cf0
        /*08b4*/ 	.word	0x00000000
        /*08b8*/ 	.word	0x00000000
        /*08bc*/ 	.short	0x010a
        /*08be*/ 	.byte	0xff
	.zero		1


	//   ....[125]....
        /*08c0*/ 	.word	0x00008d40
        /*08c4*/ 	.word	0x00000000
        /*08c8*/ 	.word	0x00000150
        /*08cc*/ 	.short	0x010a
        /*08ce*/ 	.byte	0xff
	.zero		1


	//   ....[126]....
        /*08d0*/ 	.word	0x00008da0
        /*08d4*/ 	.word	0x00000000
        /*08d8*/ 	.word	0x00000100
        /*08dc*/ 	.short	0x010a
        /*08de*/ 	.byte	0xff
	.zero		1


	//   ....[127]....
        /*08e0*/ 	.word	0x00008df0
        /*08e4*/ 	.word	0x00000000
        /*08e8*/ 	.word	0x000000f0
        /*08ec*/ 	.short	0x010a
        /*08ee*/ 	.byte	0xff
	.zero		1


	//   ....[128]....
        /*08f0*/ 	.word	0x00008e50
        /*08f4*/ 	.word	0x00000000
        /*08f8*/ 	.word	0x00000100
        /*08fc*/ 	.short	0x010a
        /*08fe*/ 	.byte	0xff
	.zero		1


	//   ....[129]....
        /*0900*/ 	.word	0x00008ea0
        /*0904*/ 	.word	0x00000000
        /*0908*/ 	.word	0x000000f0
        /*090c*/ 	.short	0x010a
        /*090e*/ 	.byte	0xff
	.zero		1


	//   ....[130]....
        /*0910*/ 	.word	0x00008f00
        /*0914*/ 	.word	0x00000003
        /*0918*/ 	.word	0x00000130
        /*091c*/ 	.short	0x010a
        /*091e*/ 	.byte	0xff
	.zero		1


	//   ....[131]....
        /*0920*/ 	.word	0x00008f60
        /*0924*/ 	.word	0x00000000
        /*0928*/ 	.word	0x00000000
        /*092c*/ 	.short	0x010a
        /*092e*/ 	.byte	0xff
	.zero		1


	//   ....[132]....
        /*0930*/ 	.word	0x00008fc0
        /*0934*/ 	.word	0x00000000
        /*0938*/ 	.word	0x00000000
        /*093c*/ 	.short	0x010a
        /*093e*/ 	.byte	0xff
	.zero		1


	//   ....[133]....
        /*0940*/ 	.word	0x00009020
        /*0944*/ 	.word	0x00000000
        /*0948*/ 	.word	0x00000000
        /*094c*/ 	.short	0x010a
        /*094e*/ 	.byte	0xff
	.zero		1


	//   ....[134]....
        /*0950*/ 	.word	0x00009080
        /*0954*/ 	.word	0x00000000
        /*0958*/ 	.word	0x00000000
        /*095c*/ 	.short	0x010a
        /*095e*/ 	.byte	0xff
	.zero		1


	//   ....[135]....
        /*0960*/ 	.word	0x000090e0
        /*0964*/ 	.word	0x00000000
        /*0968*/ 	.word	0x00000000
        /*096c*/ 	.short	0x010a
        /*096e*/ 	.byte	0xff
	.zero		1


	//   ....[136]....
        /*0970*/ 	.word	0x00009130
        /*0974*/ 	.word	0x00000000
        /*0978*/ 	.word	0x000000f0
        /*097c*/ 	.short	0x010a
        /*097e*/ 	.byte	0xff
	.zero		1


	//   ....[137]....
        /*0980*/ 	.word	0x00009190
        /*0984*/ 	.word	0x00000000
        /*0988*/ 	.word	0x000000e8
        /*098c*/ 	.short	0x010a
        /*098e*/ 	.byte	0xff
	.zero		1


	//   ....[138]....
        /*0990*/ 	.word	0x000091f0
        /*0994*/ 	.word	0x00000003
        /*0998*/ 	.word	0x000000d0
        /*099c*/ 	.short	0x010a
        /*099e*/ 	.byte	0xff
	.zero		1


	//   ....[139]....
        /*09a0*/ 	.word	0x00009250
        /*09a4*/ 	.word	0x00000003
        /*09a8*/ 	.word	0x000000d8
        /*09ac*/ 	.short	0x010a
        /*09ae*/ 	.byte	0xff
	.zero		1


	//   ....[140]....
        /*09b0*/ 	.word	0x000092b0
        /*09b4*/ 	.word	0x00000000
        /*09b8*/ 	.word	0x000000d0
        /*09bc*/ 	.short	0x010a
        /*09be*/ 	.byte	0xff
	.zero		1


	//   ....[141]....
        /*09c0*/ 	.word	0x00009300
        /*09c4*/ 	.word	0x00000000
        /*09c8*/ 	.word	0x000000f0
        /*09cc*/ 	.short	0x010a
        /*09ce*/ 	.byte	0xff
	.zero		1


	//   ....[142]....
        /*09d0*/ 	.word	0x00009350
        /*09d4*/ 	.word	0x00000003
        /*09d8*/ 	.word	0x000000c0
        /*09dc*/ 	.short	0x010a
        /*09de*/ 	.byte	0xff
	.zero		1


	//   ....[143]....
        /*09e0*/ 	.word	0x000093a0
        /*09e4*/ 	.word	0x00000074
        /*09e8*/ 	.word	0x00000110
        /*09ec*/ 	.short	0x010a
        /*09ee*/ 	.byte	0xff
	.zero		1


	//   ....[144]....
        /*09f0*/ 	.word	0x000093f0
        /*09f4*/ 	.word	0x0000007d
        /*09f8*/ 	.word	0x000000c0
        /*09fc*/ 	.short	0x010a
        /*09fe*/ 	.byte	0xff
	.zero		1


	//----- nvinfo : EIATTR_NUM_MBARRIERS
	.align		4
.L_47:
        /*0a00*/ 	.byte	0x03, 0x38
        /*0a02*/ 	.short	0x002e


	//----- nvinfo : EIATTR_EXIT_INSTR_OFFSETS
	.align		4
        /*0a04*/ 	.byte	0x04, 0x1c
        /*0a06*/ 	.short	(.L_49 - .L_48)


	//   ....[0]....
.L_48:
        /*0a08*/ 	.word	0x00002a60


	//   ....[1]....
        /*0a0c*/ 	.word	0x00002f50


	//   ....[2]....
        /*0a10*/ 	.word	0x00002fb0


	//   ....[3]....
        /*0a14*/ 	.word	0x00003dd0


	//   ....[4]....
        /*0a18*/ 	.word	0x00004ae0


	//   ....[5]....
        /*0a1c*/ 	.word	0x00004b20


	//   ....[6]....
        /*0a20*/ 	.word	0x000087b0


	//----- nvinfo : EIATTR_MAX_THREADS
	.align		4
.L_49:
        /*0a24*/ 	.byte	0x04, 0x05
        /*0a26*/ 	.short	(.L_51 - .L_50)
.L_50:
        /*0a28*/ 	.word	0x00000100
        /*0a2c*/ 	.word	0x00000001
        /*0a30*/ 	.word	0x00000001


	//----- nvinfo : EIATTR_CRS_STACK_SIZE
	.align		4
.L_51:
        /*0a34*/ 	.byte	0x04, 0x1e
        /*0a36*/ 	.short	(.L_53 - .L_52)
.L_52:
        /*0a38*/ 	.word	0x00000000


	//----- nvinfo : EIATTR_CBANK_PARAM_SIZE
	.align		4
.L_53:
        /*0a3c*/ 	.byte	0x03, 0x19
        /*0a3e*/ 	.short	0x0800


	//----- nvinfo : EIATTR_PARAM_CBANK
	.align		4
        /*0a40*/ 	.byte	0x04, 0x0a
        /*0a42*/ 	.short	(.L_55 - .L_54)
	.align		4
.L_54:
        /*0a44*/ 	.word	index@(.nv.constant0._ZN7cutlass13device_kernelINS_4gemm6kernel13GemmUniversalIN4cute5tupleIJiiiiEEENS1_10collective13CollectiveMmaINS1_35MainloopSm100TmaUmmaWarpSpecializedILi12ELi2ELi4ENS5_IJNS4_1CILi1EEESB_SB_EEEEENS5_IJNSA_ILi128EEESE_NSA_ILi64EEEEEEaNS5_IJlSB_lEEEaSH_NS4_8TiledMMAINS4_8MMA_AtomIJNS4_15SM100_MMA_S8_SSIaaiLi128ELi128ELNS4_4UMMA5MajorE0ELSM_0ELNSL_8SaturateE0EEEEEENS4_6LayoutISC_NS5_IJNSA_ILi0EEESR_SR_EEEEENS5_IJNS4_10UnderscoreESU_SU_EEEEENS4_13SM90_TMA_LOADENS4_14ComposedLayoutINS4_7SwizzleILi2ELi4ELi3EEENS4_18smem_ptr_flag_bitsILi8EEENSQ_INS5_IJNSA_ILi8EEESF_EEENS5_IJSF_SB_EEEEEEEvNS4_8identityESX_S17_vS18_EENS_8epilogue10collective18CollectiveEpilogueINS1A_23Sm100TmaWarpSpecializedILi2ELi2ELi64ELb0ELb0EEEJSG_NS5_IJNSQ_ISE_SB_EENSQ_ISF_SB_EEEEEaSH_aSH_NS1A_6fusion15FusionCallbacksIS1E_NS1I_17LinearCombinationIaiaiLNS_15FloatRoundStyleE2EEESG_S1H_JEEENS4_5SM1004TMEM4LOAD26SM100_TMEM_LOAD_32dp32b64xESX_S17_NS4_39AutoVectorizingCopyWithAssumedAlignmentILi128EEENS4_14SM90_TMA_STOREES17_S1T_S1T_EEEvvEEEEvNT_6ParamsE)
        /*0a48*/ 	.short	0x0380
        /*0a4a*/ 	.short	0x0800


	//----- nvinfo : EIATTR_SW_WAR
	.align		4
.L_55:
        /*0a4c*/ 	.byte	0x04, 0x36
        /*0a4e*/ 	.short	(.L_57 - .L_56)
.L_56:
        /*0a50*/ 	.word	0x00000008
.L_57:


//--------------------- .nv.callgraph             --------------------------
	.section	.nv.callgraph,"",@"SHT_CUDA_CALLGRAPH"
	.align	4
	.sectionentsize	8
	.align		4
        /*0000*/ 	.word	0x00000000
	.align		4
        /*0004*/ 	.word	0xffffffff
	.align		4
        /*0008*/ 	.word	index@(_ZN7cutlass13device_kernelINS_4gemm6kernel13GemmUniversalIN4cute5tupleIJiiiiEEENS1_10collective13CollectiveMmaINS1_35MainloopSm100TmaUmmaWarpSpecializedILi12ELi2ELi4ENS5_IJNS4_1CILi1EEESB_SB_EEEEENS5_IJNSA_ILi128EEESE_NSA_ILi64EEEEEEaNS5_IJlSB_lEEEaSH_NS4_8TiledMMAINS4_8MMA_AtomIJNS4_15SM100_MMA_S8_SSIaaiLi128ELi128ELNS4_4UMMA5MajorE0ELSM_0ELNSL_8SaturateE0EEEEEENS4_6LayoutISC_NS5_IJNSA_ILi0EEESR_SR_EEEEENS5_IJNS4_10UnderscoreESU_SU_EEEEENS4_13SM90_TMA_LOADENS4_14ComposedLayoutINS4_7SwizzleILi2ELi4ELi3EEENS4_18smem_ptr_flag_bitsILi8EEENSQ_INS5_IJNSA_ILi8EEESF_EEENS5_IJSF_SB_EEEEEEEvNS4_8identityESX_S17_vS18_EENS_8epilogue10collective18CollectiveEpilogueINS1A_23Sm100TmaWarpSpecializedILi2ELi2ELi64ELb0ELb0EEEJSG_NS5_IJNSQ_ISE_SB_EENSQ_ISF_SB_EEEEEaSH_aSH_NS1A_6fusion15FusionCallbacksIS1E_NS1I_17LinearCombinationIaiaiLNS_15FloatRoundStyleE2EEESG_S1H_JEEENS4_5SM1004TMEM4LOAD26SM100_TMEM_LOAD_32dp32b64xESX_S17_NS4_39AutoVectorizingCopyWithAssumedAlignmentILi128EEENS4_14SM90_TMA_STOREES17_S1T_S1T_EEEvvEEEEvNT_6ParamsE)
	.align		4
        /*000c*/ 	.word	index@(__assertfail)
	.align		4
        /*0010*/ 	.word	0x00000000
	.align		4
        /*0014*/ 	.word	0xfffffffe
	.align		4
        /*0018*/ 	.word	0x00000000
	.align		4
        /*001c*/ 	.word	0xfffffffd
	.align		4
        /*0020*/ 	.word	0x00000000
	.align		4
        /*0024*/ 	.word	0xfffffffc


//--------------------- .nv.constant4             --------------------------
	.section	.nv.constant4,"a",@progbits
	.align	8
	.align		8
.nv.constant4:
        /*0000*/ 	.dword	__assertfail
	.align		8
        /*0008*/ 	.dword	__unnamed_1
	.align		8
        /*0010*/ 	.dword	__unnamed_2
	.align		8
        /*0018*/ 	.dword	_ZN40_INTERNAL_bbcfc3e7_4_k_cu_617502a5_341674cuda3std3__45__cpo5beginE
	.align		8
        /*0020*/ 	.dword	_ZN40_INTERNAL_bbcfc3e7_4_k_cu_617502a5_341674cuda3std3__45__cpo3endE
	.align		8
        /*0028*/ 	.dword	_ZN40_INTERNAL_bbcfc3e7_4_k_cu_617502a5_341674cuda3std3__45__cpo6cbeginE
	.align		8
        /*0030*/ 	.dword	_ZN40_INTERNAL_bbcfc3e7_4_k_cu_617502a5_341674cuda3std3__45__cpo4cendE
	.align		8
        /*0038*/ 	.dword	_ZN40_INTERNAL_bbcfc3e7_4_k_cu_617502a5_341674cuda3std3__442_GLOBAL__N__bbcfc3e7_4_k_cu_617502a5_341676ignoreE
	.align		8
        /*0040*/ 	.dword	_ZN40_INTERNAL_bbcfc3e7_4_k_cu_617502a5_341674cuda3std3__419piecewise_constructE
	.align		8
        /*0048*/ 	.dword	_ZN40_INTERNAL_bbcfc3e7_4_k_cu_617502a5_341674cuda3std3__48in_placeE
	.align		8
        /*0050*/ 	.dword	_ZN40_INTERNAL_bbcfc3e7_4_k_cu_617502a5_341674cuda3std6ranges3__45__cpo4swapE
	.align		8
        /*0058*/ 	.dword	_ZN40_INTERNAL_bbcfc3e7_4_k_cu_617502a5_341674cuda3std6ranges3__45__cpo9iter_moveE
	.align		8
        /*0060*/ 	.dword	_ZN40_INTERNAL_bbcfc3e7_4_k_cu_617502a5_341674cute7productE
	.align		8
        /*0068*/ 	.dword	_ZN40_INTERNAL_bbcfc3e7_4_k_cu_617502a5_341674cute1_E
	.align		8
        /*0070*/ 	.dword	$str$25
	.align		8
        /*0078*/ 	.dword	$str$26
	.align		8
        /*0080*/ 	.dword	$str$27
	.align		8
        /*0088*/ 	.dword	$str$28


//--------------------- .text._ZN7cutlass13device_kernelINS_4gemm6kernel13GemmUniversalIN4cute5tupleIJiiiiEEENS1_10collective13CollectiveMmaINS1_35MainloopSm100TmaUmmaWarpSpecializedILi12ELi2ELi4ENS5_IJNS4_1CILi1EEESB_SB_EEEEENS5_IJNSA_ILi128EEESE_NSA_ILi64EEEEEEaNS5_IJlSB_lEEEaSH_NS4_8TiledMMAINS4_8MMA_AtomIJNS4_15SM100_MMA_S8_SSIaaiLi128ELi128ELNS4_4UMMA5MajorE0ELSM_0ELNSL_8SaturateE0EEEEEENS4_6LayoutISC_NS5_IJNSA_ILi0EEESR_SR_EEEEENS5_IJNS4_10UnderscoreESU_SU_EEEEENS4_13SM90_TMA_LOADENS4_14ComposedLayoutINS4_7SwizzleILi2ELi4ELi3EEENS4_18smem_ptr_flag_bitsILi8EEENSQ_INS5_IJNSA_ILi8EEESF_EEENS5_IJSF_SB_EEEEEEEvNS4_8identityESX_S17_vS18_EENS_8epilogue10collective18CollectiveEpilogueINS1A_23Sm100TmaWarpSpecializedILi2ELi2ELi64ELb0ELb0EEEJSG_NS5_IJNSQ_ISE_SB_EENSQ_ISF_SB_EEEEEaSH_aSH_NS1A_6fusion15FusionCallbacksIS1E_NS1I_17LinearCombinationIaiaiLNS_15FloatRoundStyleE2EEESG_S1H_JEEENS4_5SM1004TMEM4LOAD26SM100_TMEM_LOAD_32dp32b64xESX_S17_NS4_39AutoVectorizingCopyWithAssumedAlignmentILi128EEENS4_14SM90_TMA_STOREES17_S1T_S1T_EEEvvEEEEvNT_6ParamsE --------------------------
	.section	.text._ZN7cutlass13device_kernelINS_4gemm6kernel13GemmUniversalIN4cute5tupleIJiiiiEEENS1_10collective13CollectiveMmaINS1_35MainloopSm100TmaUmmaWarpSpecializedILi12ELi2ELi4ENS5_IJNS4_1CILi1EEESB_SB_EEEEENS5_IJNSA_ILi128EEESE_NSA_ILi64EEEEEEaNS5_IJlSB_lEEEaSH_NS4_8TiledMMAINS4_8MMA_AtomIJNS4_15SM100_MMA_S8_SSIaaiLi128ELi128ELNS4_4UMMA5MajorE0ELSM_0ELNSL_8SaturateE0EEEEEENS4_6LayoutISC_NS5_IJNSA_ILi0EEESR_SR_EEEEENS5_IJNS4_10UnderscoreESU_SU_EEEEENS4_13SM90_TMA_LOADENS4_14ComposedLayoutINS4_7SwizzleILi2ELi4ELi3EEENS4_18smem_ptr_flag_bitsILi8EEENSQ_INS5_IJNSA_ILi8EEESF_EEENS5_IJSF_SB_EEEEEEEvNS4_8identityESX_S17_vS18_EENS_8epilogue10collective18CollectiveEpilogueINS1A_23Sm100TmaWarpSpecializedILi2ELi2ELi64ELb0ELb0EEEJSG_NS5_IJNSQ_ISE_SB_EENSQ_ISF_SB_EEEEEaSH_aSH_NS1A_6fusion15FusionCallbacksIS1E_NS1I_17LinearCombinationIaiaiLNS_15FloatRoundStyleE2EEESG_S1H_JEEENS4_5SM1004TMEM4LOAD26SM100_TMEM_LOAD_32dp32b64xESX_S17_NS4_39AutoVectorizingCopyWithAssumedAlignmentILi128EEENS4_14SM90_TMA_STOREES17_S1T_S1T_EEEvvEEEEvNT_6ParamsE,"ax",@progbits
	.align	128
.text._ZN7cutlass13device_kernelINS_4gemm6kernel13GemmUniversalIN4cute5tupleIJiiiiEEENS1_10collective13CollectiveMmaINS1_35MainloopSm100TmaUmmaWarpSpecializedILi12ELi2ELi4ENS5_IJNS4_1CILi1EEESB_SB_EEEEENS5_IJNSA_ILi128EEESE_NSA_ILi64EEEEEEaNS5_IJlSB_lEEEaSH_NS4_8TiledMMAINS4_8MMA_AtomIJNS4_15SM100_MMA_S8_SSIaaiLi128ELi128ELNS4_4UMMA5MajorE0ELSM_0ELNSL_8SaturateE0EEEEEENS4_6LayoutISC_NS5_IJNSA_ILi0EEESR_SR_EEEEENS5_IJNS4_10UnderscoreESU_SU_EEEEENS4_13SM90_TMA_LOADENS4_14ComposedLayoutINS4_7SwizzleILi2ELi4ELi3EEENS4_18smem_ptr_flag_bitsILi8EEENSQ_INS5_IJNSA_ILi8EEESF_EEENS5_IJSF_SB_EEEEEEEvNS4_8identityESX_S17_vS18_EENS_8epilogue10collective18CollectiveEpilogueINS1A_23Sm100TmaWarpSpecializedILi2ELi2ELi64ELb0ELb0EEEJSG_NS5_IJNSQ_ISE_SB_EENSQ_ISF_SB_EEEEEaSH_aSH_NS1A_6fusion15FusionCallbacksIS1E_NS1I_17LinearCombinationIaiaiLNS_15FloatRoundStyleE2EEESG_S1H_JEEENS4_5SM1004TMEM4LOAD26SM100_TMEM_LOAD_32dp32b64xESX_S17_NS4_39AutoVectorizingCopyWithAssumedAlignmentILi128EEENS4_14SM90_TMA_STOREES17_S1T_S1T_EEEvvEEEEvNT_6ParamsE:
        .type           _ZN7cutlass13device_kernelINS_4gemm6kernel13GemmUniversalIN4cute5tupleIJiiiiEEENS1_10collective13CollectiveMmaINS1_35MainloopSm100TmaUmmaWarpSpecializedILi12ELi2ELi4ENS5_IJNS4_1CILi1EEESB_SB_EEEEENS5_IJNSA_ILi128EEESE_NSA_ILi64EEEEEEaNS5_IJlSB_lEEEaSH_NS4_8TiledMMAINS4_8MMA_AtomIJNS4_15SM100_MMA_S8_SSIaaiLi128ELi128ELNS4_4UMMA5MajorE0ELSM_0ELNSL_8SaturateE0EEEEEENS4_6LayoutISC_NS5_IJNSA_ILi0EEESR_SR_EEEEENS5_IJNS4_10UnderscoreESU_SU_EEEEENS4_13SM90_TMA_LOADENS4_14ComposedLayoutINS4_7SwizzleILi2ELi4ELi3EEENS4_18smem_ptr_flag_bitsILi8EEENSQ_INS5_IJNSA_ILi8EEESF_EEENS5_IJSF_SB_EEEEEEEvNS4_8identityESX_S17_vS18_EENS_8epilogue10collective18CollectiveEpilogueINS1A_23Sm100TmaWarpSpecializedILi2ELi2ELi64ELb0ELb0EEEJSG_NS5_IJNSQ_ISE_SB_EENSQ_ISF_SB_EEEEEaSH_aSH_NS1A_6fusion15FusionCallbacksIS1E_NS1I_17LinearCombinationIaiaiLNS_15FloatRoundStyleE2EEESG_S1H_JEEENS4_5SM1004TMEM4LOAD26SM100_TMEM_LOAD_32dp32b64xESX_S17_NS4_39AutoVectorizingCopyWithAssumedAlignmentILi128EEENS4_14SM90_TMA_STOREES17_S1T_S1T_EEEvvEEEEvNT_6ParamsE,@function
        .size           _ZN7cutlass13device_kernelINS_4gemm6kernel13GemmUniversalIN4cute5tupleIJiiiiEEENS1_10collective13CollectiveMmaINS1_35MainloopSm100TmaUmmaWarpSpecializedILi12ELi2ELi4ENS5_IJNS4_1CILi1EEESB_SB_EEEEENS5_IJNSA_ILi128EEESE_NSA_ILi64EEEEEEaNS5_IJlSB_lEEEaSH_NS4_8TiledMMAINS4_8MMA_AtomIJNS4_15SM100_MMA_S8_SSIaaiLi128ELi128ELNS4_4UMMA5MajorE0ELSM_0ELNSL_8SaturateE0EEEEEENS4_6LayoutISC_NS5_IJNSA_ILi0EEESR_SR_EEEEENS5_IJNS4_10UnderscoreESU_SU_EEEEENS4_13SM90_TMA_LOADENS4_14ComposedLayoutINS4_7SwizzleILi2ELi4ELi3EEENS4_18smem_ptr_flag_bitsILi8EEENSQ_INS5_IJNSA_ILi8EEESF_EEENS5_IJSF_SB_EEEEEEEvNS4_8identityESX_S17_vS18_EENS_8epilogue10collective18CollectiveEpilogueINS1A_23Sm100TmaWarpSpecializedILi2ELi2ELi64ELb0ELb0EEEJSG_NS5_IJNSQ_ISE_SB_EENSQ_ISF_SB_EEEEEaSH_aSH_NS1A_6fusion15FusionCallbacksIS1E_NS1I_17LinearCombinationIaiaiLNS_15FloatRoundStyleE2EEESG_S1H_JEEENS4_5SM1004TMEM4LOAD26SM100_TMEM_LOAD_32dp32b64xESX_S17_NS4_39AutoVectorizingCopyWithAssumedAlignmentILi128EEENS4_14SM90_TMA_STOREES17_S1T_S1T_EEEvvEEEEvNT_6ParamsE,(.L_x_167 - _ZN7cutlass13device_kernelINS_4gemm6kernel13GemmUniversalIN4cute5tupleIJiiiiEEENS1_10collective13CollectiveMmaINS1_35MainloopSm100TmaUmmaWarpSpecializedILi12ELi2ELi4ENS5_IJNS4_1CILi1EEESB_SB_EEEEENS5_IJNSA_ILi128EEESE_NSA_ILi64EEEEEEaNS5_IJlSB_lEEEaSH_NS4_8TiledMMAINS4_8MMA_AtomIJNS4_15SM100_MMA_S8_SSIaaiLi128ELi128ELNS4_4UMMA5MajorE0ELSM_0ELNSL_8SaturateE0EEEEEENS4_6LayoutISC_NS5_IJNSA_ILi0EEESR_SR_EEEEENS5_IJNS4_10UnderscoreESU_SU_EEEEENS4_13SM90_TMA_LOADENS4_14ComposedLayoutINS4_7SwizzleILi2ELi4ELi3EEENS4_18smem_ptr_flag_bitsILi8EEENSQ_INS5_IJNSA_ILi8EEESF_EEENS5_IJSF_SB_EEEEEEEvNS4_8identityESX_S17_vS18_EENS_8epilogue10collective18CollectiveEpilogueINS1A_23Sm100TmaWarpSpecializedILi2ELi2ELi64ELb0ELb0EEEJSG_NS5_IJNSQ_ISE_SB_EENSQ_ISF_SB_EEEEEaSH_aSH_NS1A_6fusion15FusionCallbacksIS1E_NS1I_17LinearCombinationIaiaiLNS_15FloatRoundStyleE2EEESG_S1H_JEEENS4_5SM1004TMEM4LOAD26SM100_TMEM_LOAD_32dp32b64xESX_S17_NS4_39AutoVectorizingCopyWithAssumedAlignmentILi128EEENS4_14SM90_TMA_STOREES17_S1T_S1T_EEEvvEEEEvNT_6ParamsE)
        .other          _ZN7cutlass13device_kernelINS_4gemm6kernel13GemmUniversalIN4cute5tupleIJiiiiEEENS1_10collective13CollectiveMmaINS1_35MainloopSm100TmaUmmaWarpSpecializedILi12ELi2ELi4ENS5_IJNS4_1CILi1EEESB_SB_EEEEENS5_IJNSA_ILi128EEESE_NSA_ILi64EEEEEEaNS5_IJlSB_lEEEaSH_NS4_8TiledMMAINS4_8MMA_AtomIJNS4_15SM100_MMA_S8_SSIaaiLi128ELi128ELNS4_4UMMA5MajorE0ELSM_0ELNSL_8SaturateE0EEEEEENS4_6LayoutISC_NS5_IJNSA_ILi0EEESR_SR_EEEEENS5_IJNS4_10UnderscoreESU_SU_EEEEENS4_13SM90_TMA_LOADENS4_14ComposedLayoutINS4_7SwizzleILi2ELi4ELi3EEENS4_18smem_ptr_flag_bitsILi8EEENSQ_INS5_IJNSA_ILi8EEESF_EEENS5_IJSF_SB_EEEEEEEvNS4_8identityESX_S17_vS18_EENS_8epilogue10collective18CollectiveEpilogueINS1A_23Sm100TmaWarpSpecializedILi2ELi2ELi64ELb0ELb0EEEJSG_NS5_IJNSQ_ISE_SB_EENSQ_ISF_SB_EEEEEaSH_aSH_NS1A_6fusion15FusionCallbacksIS1E_NS1I_17LinearCombinationIaiaiLNS_15FloatRoundStyleE2EEESG_S1H_JEEENS4_5SM1004TMEM4LOAD26SM100_TMEM_LOAD_32dp32b64xESX_S17_NS4_39AutoVectorizingCopyWithAssumedAlignmentILi128EEENS4_14SM90_TMA_STOREES17_S1T_S1T_EEEvvEEEEvNT_6ParamsE,@"STO_CUDA_ENTRY STV_DEFAULT"
_ZN7cutlass13device_kernelINS_4gemm6kernel13GemmUniversalIN4cute5tupleIJiiiiEEENS1_10collective13CollectiveMmaINS1_35MainloopSm100TmaUmmaWarpSpecializedILi12ELi2ELi4ENS5_IJNS4_1CILi1EEESB_SB_EEEEENS5_IJNSA_ILi128EEESE_NSA_ILi64EEEEEEaNS5_IJlSB_lEEEaSH_NS4_8TiledMMAINS4_8MMA_AtomIJNS4_15SM100_MMA_S8_SSIaaiLi128ELi128ELNS4_4UMMA5MajorE0ELSM_0ELNSL_8SaturateE0EEEEEENS4_6LayoutISC_NS5_IJNSA_ILi0EEESR_SR_EEEEENS5_IJNS4_10UnderscoreESU_SU_EEEEENS4_13SM90_TMA_LOADENS4_14ComposedLayoutINS4_7SwizzleILi2ELi4ELi3EEENS4_18smem_ptr_flag_bitsILi8EEENSQ_INS5_IJNSA_ILi8EEESF_EEENS5_IJSF_SB_EEEEEEEvNS4_8identityESX_S17_vS18_EENS_8epilogue10collective18CollectiveEpilogueINS1A_23Sm100TmaWarpSpecializedILi2ELi2ELi64ELb0ELb0EEEJSG_NS5_IJNSQ_ISE_SB_EENSQ_ISF_SB_EEEEEaSH_aSH_NS1A_6fusion15FusionCallbacksIS1E_NS1I_17LinearCombinationIaiaiLNS_15FloatRoundStyleE2EEESG_S1H_JEEENS4_5SM1004TMEM4LOAD26SM100_TMEM_LOAD_32dp32b64xESX_S17_NS4_39AutoVectorizingCopyWithAssumedAlignmentILi128EEENS4_14SM90_TMA_STOREES17_S1T_S1T_EEEvvEEEEvNT_6ParamsE:
[----:B------:R-:W1:Y:S01]  /*0000*/  LDC R1, c[0x0][0x37c] ;  /* 0x0000df00ff017b82 */ /* 0x000e620000000800 */
[----:B------:R-:W2:Y:S01]  /*0010*/  S2R R167, SR_TID.X ;  /* 0x0000000000a77919 */ /* 0x000ea20000002100 */
[----:B------:R-:W3:Y:S01]  /*0020*/  LDCU.64 UR4, c[0x0][0x890] ;  /* 0x00011200ff0477ac */ /* 0x000ee20008000a00 */
[----:B------:R-:W-:Y:S02]  /*0030*/  PRMT R151, RZ, 0x7610, R151 ;  /* 0x00007610ff977816 */ /* 0x000fe40000000097 */
[----:B------:R-:W-:Y:S01]  /*0040*/  ELECT P5, URZ, PT ;  /* 0x0000000000ff782f */ /* 0x000fe200038a0000 */
[----:B------:R-:W4:Y:S01]  /*0050*/  LDCU.64 UR46, c[0x0][0x358] ;  /* 0x00006b00ff2e77ac */ /* 0x000f220008000a00 */
[----:B---3--:R-:W-:-:S04]  /*0060*/  UISETP.NE.U32.AND UP0, UPT, UR4, URZ, UPT ;  /* 0x000000ff0400728c */ /* 0x008fc8000bf05070 */
[----:B------:R-:W-:Y:S01]  /*0070*/  UISETP.NE.AND.EX UP0, UPT, UR5, URZ, UPT, UP0 ;  /* 0x000000ff0500728c */ /* 0x000fe2000bf05300 */
[----:B--2---:R-:W-:-:S05]  /*0080*/  SHF.R.U32.HI R154, RZ, 0x5, R167 ;  /* 0x00000005ff9a7819 */ /* 0x004fca00000116a7 */
[----:B------:R-:W2:Y:S02]  /*0090*/  SHFL.IDX PT, R0, R154, RZ, 0x1f ;  /* 0x00001fff9a007589 */ /* 0x000ea400000e0000 */
[----:B--2---:R-:W-:Y:S01]  /*00a0*/  R2UR UR8, R0 ;  /* 0x00000000000872ca */ /* 0x004fe200000e0000 */
[----:B-1--4-:R-:W-:-:S14]  /*00b0*/  BRA.U UP0, `(.L_x_0) ;  /* 0x00000001002c7547 */ /* 0x012fdc000b800000 */
[----:B------:R-:W1:Y:S02]  /*00c0*/  LDCU.64 UR6, c[0x0][0x888] ;  /* 0x00011100ff0677ac */ /* 0x000e640008000a00 */
[----:B-1----:R-:W-:-:S04]  /*00d0*/  UISETP.NE.U32.AND UP0, UPT, UR6, URZ, UPT ;  /* 0x000000ff0600728c */ /* 0x002fc8000bf05070 */
[----:B------:R-:W-:-:S09]  /*00e0*/  UISETP.NE.AND.EX UP0, UPT, UR7, URZ, UPT, UP0 ;  /* 0x000000ff0700728c */ /* 0x000fd2000bf05300 */
[----:B------:R-:W-:Y:S05]  /*00f0*/  BRA.U !UP0, `(.L_x_1) ;  /* 0x0000000108107547 */ /* 0x000fea000b800000 */
[----:B------:R-:W1:Y:S02]  /*0100*/  LDC.64 R82, c[0x0][0x888] ;  /* 0x00022200ff527b82 */ /* 0x000e640000000a00 */
[----:B-1----:R1:W5:Y:S01]  /*0110*/  LDG.E R82, desc[UR46][R82.64] ;  /* 0x0000002e52527981 */ /* 0x002362000c1e1900 */
[----:B------:R-:W-:Y:S01]  /*0120*/  HFMA2 R151, -RZ, RZ, 0, 5.9604644775390625e-08 ;  /* 0x00000001ff977431 */ /* 0x000fe200000001ff */
[----:B------:R-:W-:Y:S05]  /*0130*/  BRA `(.L_x_0) ;  /* 0x00000000000c7947 */ /* 0x000fea0003800000 */
.L_x_1:
[----:B------:R-:W1:Y:S01]  /*0140*/  LDCU UR6, c[0x0][0x880] ;  /* 0x00011000ff0677ac */ /* 0x000e620008000800 */
[----:B------:R-:W-:Y:S01]  /*0150*/  HFMA2 R151, -RZ, RZ, 0, 5.9604644775390625e-08 ;  /* 0x00000001ff977431 */ /* 0x000fe200000001ff */
[----:B-1----:R-:W-:-:S07]  /*0160*/  MOV R82, UR6 ;  /* 0x0000000600527c02 */ /* 0x002fce0008000f00 */
.L_x_0:
[----:B------:R-:W2:Y:S02]  /*0170*/  LDCU.64 UR6, c[0x0][0x8b0] ;  /* 0x00011600ff0677ac */ /* 0x000ea40008000a00 */
[----:B--2---:R-:W-:-:S04]  /*0180*/  UISETP.NE.U32.AND UP0, UPT, UR6, URZ, UPT ;  /* 0x000000ff0600728c */ /* 0x004fc8000bf05070 */
[----:B------:R-:W-:-:S09]  /*0190*/  UISETP.NE.AND.EX UP0, UPT, UR7, URZ, UPT, UP0 ;  /* 0x000000ff0700728c */ /* 0x000fd2000bf05300 */
[----:B------:R-:W-:Y:S05]  /*01a0*/  BRA.U UP0, `(.L_x_2) ;  /* 0x0000000100247547 */ /* 0x000fea000b800000 */
[----:B------:R-:W2:Y:S02]  /*01b0*/  LDCU.64 UR6, c[0x0][0x8a8] ;  /* 0x00011500ff0677ac */ /* 0x000ea40008000a00 */
[----:B--2---:R-:W-:-:S04]  /*01c0*/  UISETP.NE.U32.AND UP0, UPT, UR6, URZ, UPT ;  /* 0x000000ff0600728c */ /* 0x004fc8000bf05070 */
[----:B------:R-:W-:-:S09]  /*01d0*/  UISETP.NE.AND.EX UP0, UPT, UR7, URZ, UPT, UP0 ;  /* 0x000000ff0700728c */ /* 0x000fd2000bf05300 */
[----:B------:R-:W-:Y:S05]  /*01e0*/  BRA.U !UP0, `(.L_x_3) ;  /* 0x00000001080c7547 */ /* 0x000fea000b800000 */
[----:B------:R-:W2:Y:S02]  /*01f0*/  LDC.64 R78, c[0x0][0x8a8] ;  /* 0x00022a00ff4e7b82 */ /* 0x000ea40000000a00 */
[----:B--2---:R2:W5:Y:S01]  /*0200*/  LDG.E R78, desc[UR46][R78.64] ;  /* 0x0000002e4e4e7981 */ /* 0x004562000c1e1900 */
[----:B------:R-:W-:Y:S05]  /*0210*/  BRA `(.L_x_2) ;  /* 0x0000000000087947 */ /* 0x000fea0003800000 */
.L_x_3:
[----:B------:R-:W2:Y:S02]  /*0220*/  LDCU UR6, c[0x0][0x8a0] ;  /* 0x00011400ff0677ac */ /* 0x000ea40008000800 */
[----:B--2---:R-:W-:Y:S02]  /*0230*/  MOV R78, UR6 ;  /* 0x00000006004e7c02 */ /* 0x004fe40008000f00 */
.L_x_2:
[----:B------:R-:W-:Y:S01]  /*0240*/  IMAD.U32 R0, RZ, RZ, UR8 ;  /* 0x00000008ff007e24 */ /* 0x000fe2000f8e00ff */
[----:B------:R-:W-:Y:S04]  /*0250*/  BSSY.RECONVERGENT B0, `(.L_x_4) ;  /* 0x000000c000007945 */ /* 0x000fe80003800200 */
[C---:B------:R-:W-:Y:S02]  /*0260*/  ISETP.NE.OR P1, PT, R0.reuse, 0x1, !P5 ;  /* 0x000000010000780c */ /* 0x040fe40006f25670 */
[----:B------:R-:W-:-:S11]  /*0270*/  ISETP.NE.OR P0, PT, R0, 0x3, !P5 ;  /* 0x000000030000780c */ /* 0x000fd60006f05670 */
[----:B------:R-:W-:Y:S05]  /*0280*/  @P1 BRA `(.L_x_5) ;  /* 0x0000000000201947 */ /* 0x000fea0003800000 */
[----:B------:R-:W3:Y:S02]  /*0290*/  LDCU.64 UR6, c[0x0][0x348] ;  /* 0x00006900ff0677ac */ /* 0x000ee40008000a00 */
[----:B---3--:R-:W-:Y:S02]  /*02a0*/  UIADD3 UR10, UP1, UPT, UR6, 0x80, URZ ;  /* 0x00000080060a7890 */ /* 0x008fe4000ff3e0ff */
[----:B------:R-:W-:Y:S02]  /*02b0*/  UIADD3 UR6, UP0, UPT, UR6, 0x180, URZ ;  /* 0x0000018006067890 */ /* 0x000fe4000ff1e0ff */
[----:B------:R-:W-:Y:S02]  /*02c0*/  UIADD3.X UR11, UPT, UPT, URZ, UR7, URZ, UP1, !UPT ;  /* 0x00000007ff0b7290 */ /* 0x000fe40008ffe4ff */
[----:B------:R-:W-:-:S07]  /*02d0*/  UIADD3.X UR7, UPT, UPT, URZ, UR7, URZ, UP0, !UPT ;  /* 0x00000007ff077290 */ /* 0x000fce00087fe4ff */
[----:B------:R3:W-:Y:S02]  /*02e0*/  UTMACCTL.PF [UR10] ;  /* 0x000000000a0079b9 */ /* 0x0007e40008040000 */
[----:B------:R3:W-:Y:S02]  /*02f0*/  UTMACCTL.PF [UR6] ;  /* 0x00000000060079b9 */ /* 0x0007e40008040000 */
[----:B---3--:R-:W-:Y:S01]  /*0300*/  NOP ;  /* 0x0000000000007918 */ /* 0x008fe20000000000 */
.L_x_5:
[----:B------:R-:W-:Y:S05]  /*0310*/  BSYNC.RECONVERGENT B0 ;  /* 0x0000000000007941 */ /* 0x000fea0003800200 */
.L_x_4:
[----:B------:R-:W-:Y:S04]  /*0320*/  BSSY.RECONVERGENT B0, `(.L_x_6) ;  /* 0x000000a000007945 */ /* 0x000fe80003800200 */
        /* <DEDUP_REMOVED lines=9> */
.L_x_7:
[----:B------:R-:W-:Y:S05]  /*03c0*/  BSYNC.RECONVERGENT B0 ;  /* 0x0000000000007941 */ /* 0x000fea0003800200 */
.L_x_6:
[----:B------:R-:W3:Y:S01]  /*03d0*/  LDCU.64 UR6, c[0x0][0x888] ;  /* 0x00011100ff0677ac */ /* 0x000ee20008000a00 */
[----:B------:R-:W-:Y:S02]  /*03e0*/  UISETP.EQ.U32.AND UP1, UPT, UR4, URZ, UPT ;  /* 0x000000ff0400728c */ /* 0x000fe4000bf22070 */
[----:B------:R-:W-:Y:S02]  /*03f0*/  UPLOP3.LUT UP2, UPT, UPT, UPT, UPT, 0x80, 0x8 ;  /* 0x000000000008789c */ /* 0x000fe40003f4f070 */
[----:B---3--:R-:W-:-:S04]  /*0400*/  UISETP.NE.U32.AND UP0, UPT, UR6, URZ, UPT ;  /* 0x000000ff0600728c */ /* 0x008fc8000bf05070 */
[----:B------:R-:W-:-:S04]  /*0410*/  UISETP.NE.AND.EX UP0, UPT, UR7, URZ, UPT, UP0 ;  /* 0x000000ff0700728c */ /* 0x000fc8000bf05300 */
[----:B------:R-:W-:-:S04]  /*0420*/  UISETP.EQ.OR.EX UP3, UPT, UR5, URZ, !UP0, UP1 ;  /* 0x000000ff0500728c */ /* 0x000fc8000c762710 */
[----:B------:R-:W-:-:S05]  /*0430*/  UP2UR UR50, UPR, URZ, 0x8 ;  /* 0x00000008ff327883 */ /* 0x000fca0008000000 */
[----:B------:R-:W-:Y:S07]  /*0440*/  BRA.U !UP3, `(.L_x_8) ;  /* 0x000000010b207547 */ /* 0x000fee000b800000 */
[----:B-----5:R-:W-:Y:S01]  /*0450*/  R2UR UR6, R82 ;  /* 0x00000000520672ca */ /* 0x020fe200000e0000 */
[----:B------:R-:W-:Y:S02]  /*0460*/  UISETP.NE.U32.AND UP2, UPT, UR4, URZ, UPT ;  /* 0x000000ff0400728c */ /* 0x000fe4000bf45070 */
[----:B------:R-:W-:Y:S02]  /*0470*/  USEL UR4, URZ, 0xffffffff, UP0 ;  /* 0xffffffffff047887 */ /* 0x000fe40008000000 */
[----:B------:R-:W-:-:S08]  /*0480*/  UISETP.NE.AND.EX UP2, UPT, UR5, URZ, UPT, UP2 ;  /* 0x000000ff0500728c */ /* 0x000fd0000bf45320 */
[----:B------:R-:W-:-:S04]  /*0490*/  UISETP.NE.AND UP1, UPT, UR6, URZ, UPT ;  /* 0x000000ff0600728c */ /* 0x000fc8000bf25270 */
[----:B------:R-:W-:-:S04]  /*04a0*/  @!UP2 USEL UR4, URZ, 0xffffffff, UP1 ;  /* 0xffffffffff04a887 */ /* 0x000fc80008800000 */
[----:B------:R-:W-:-:S04]  /*04b0*/  ULOP3.LUT UR4, UR4, 0x1, URZ, 0xc0, !UPT ;  /* 0x0000000104047892 */ /* 0x000fc8000f8ec0ff */
[----:B------:R-:W-:-:S11]  /*04c0*/  UISETP.NE.U32.AND UP2, UPT, UR4, 0x1, UPT ;  /* 0x000000010400788c */ /* 0x000fd6000bf45070 */
.L_x_8:
[----:B------:R-:W3:Y:S01]  /*04d0*/  SHFL.IDX PT, R2, R154, RZ, 0x1f ;  /* 0x00001fff9a027589 */ /* 0x000ee200000e0000 */
[----:B------:R-:W-:-:S04]  /*04e0*/  UISETP.NE.AND UP1, UPT, UR8, 0x2, UPT ;  /* 0x000000020800788c */ /* 0x000fc8000bf25270 */
[----:B------:R-:W-:Y:S01]  /*04f0*/  USEL UR6, URZ, 0x1, UP1 ;  /* 0x00000001ff067887 */ /* 0x000fe20008800000 */
[----:B---3--:R-:W-:-:S13]  /*0500*/  ISETP.NE.AND P0, PT, R2, RZ, PT ;  /* 0x000000ff0200720c */ /* 0x008fda0003f05270 */
[----:B------:R-:W-:Y:S05]  /*0510*/  @P0 BRA `(.L_x_9) ;  /* 0x0000000000940947 */ /* 0x000fea0003800000 */
[----:B------:R-:W-:Y:S01]  /*0520*/  ELECT P0, URZ, PT ;  /* 0x0000000000ff782f */ /* 0x000fe20003800000 */
[----:B------:R-:W-:-:S12]  /*0530*/  BSSY.RECONVERGENT B0, `(.L_x_9) ;  /* 0x0000023000007945 */ /* 0x000fd80003800200 */
[----:B------:R-:W-:Y:S05]  /*0540*/  @!P0 BRA `(.L_x_10) ;  /* 0x0000000000848947 */ /* 0x000fea0003800000 */
[----:B------:R-:W3:Y:S01]  /*0550*/  S2UR UR5, SR_CgaCtaId ;  /* 0x00000000000579c3 */ /* 0x000ee20000008800 */
[----:B------:R-:W-:Y:S01]  /*0560*/  UMOV UR7, 0x400 ;  /* 0x0000040000077882 */ /* 0x000fe20000000000 */
[----:B------:R-:W-:Y:S02]  /*0570*/  UMOV UR4, 0x1 ;  /* 0x0000000100047882 */ /* 0x000fe40000000000 */
[----:B------:R-:W-:-:S04]  /*0580*/  UIADD3 UR10, UPT, UPT, -UR4, 0x100000, URZ ;  /* 0x00100000040a7890 */ /* 0x000fc8000fffe1ff */
[----:B------:R-:W-:Y:S02]  /*0590*/  USHF.L.U32 UR11, UR10, 0xb, URZ ;  /* 0x0000000b0a0b7899 */ /* 0x000fe400080006ff */
[----:B------:R-:W-:Y:S02]  /*05a0*/  USHF.L.U32 UR10, UR10, 0x1, URZ ;  /* 0x000000010a0a7899 */ /* 0x000fe400080006ff */
[----:B---3--:R-:W-:Y:S01]  /*05b0*/  ULEA UR5, UR5, UR7, 0x18 ;  /* 0x0000000705057291 */ /* 0x008fe2000f8ec0ff */
[----:B------:R-:W3:Y:S11]  /*05c0*/  FENCE.VIEW.ASYNC.S ;  /* 0x00000000000073c6 */ /* 0x000ef60000000000 */
[----:B---3--:R3:W4:Y:S01]  /*05d0*/  SYNCS.EXCH.64 URZ, [UR5], UR10 ;  /* 0x0000000a05ff75b2 */ /* 0x0087220008000100 */
[----:B------:R3:W1:Y:S01]  /*05e0*/  SYNCS.EXCH.64 URZ, [UR5+0x60], UR10 ;  /* 0x0000600a05ff75b2 */ /* 0x0006620008000100 */
        /* <DEDUP_REMOVED lines=21> */
[----:B------:R3:W1:Y:S02]  /*0740*/  SYNCS.EXCH.64 URZ, [UR5+0xb8], UR10 ;  /* 0x0000b80a05ff75b2 */ /* 0x0006640008000100 */
[----:B---34-:R-:W-:Y:S01]  /*0750*/  NOP ;  /* 0x0000000000007918 */ /* 0x018fe20000000000 */
.L_x_10:
[----:B------:R-:W-:Y:S05]  /*0760*/  BSYNC.RECONVERGENT B0 ;  /* 0x0000000000007941 */ /* 0x000fea0003800200 */
.L_x_9:
[----:B------:R-:W3:Y:S01]  /*0770*/  SHFL.IDX PT, R2, R154, RZ, 0x1f ;  /* 0x00001fff9a027589 */ /* 0x000ee200000e0000 */
[----:B------:R-:W-:Y:S01]  /*0780*/  NOP ;  /* 0x0000000000007918 */ /* 0x000fe20000000000 */
[----:B---3--:R-:W-:-:S13]  /*0790*/  ISETP.NE.AND P0, PT, R2, 0x1, PT ;  /* 0x000000010200780c */ /* 0x008fda0003f05270 */
[----:B------:R-:W-:Y:S05]  /*07a0*/  @P0 BRA `(.L_x_11) ;  /* 0x0000000000480947 */ /* 0x000fea0003800000 */
[----:B------:R-:W3:Y:S01]  /*07b0*/  S2UR UR7, SR_CgaCtaId ;  /* 0x00000000000779c3 */ /* 0x000ee20000008800 */
[----:B------:R-:W-:Y:S01]  /*07c0*/  UMOV UR9, 0x400 ;  /* 0x0000040000097882 */ /* 0x000fe20000000000 */
[----:B------:R-:W-:Y:S01]  /*07d0*/  UMOV UR5, 0x20 ;  /* 0x0000002000057882 */ /* 0x000fe20000000000 */
[----:B------:R-:W-:Y:S01]  /*07e0*/  UMOV UR4, 0x80 ;  /* 0x0000008000047882 */ /* 0x000fe20000000000 */
[----:B------:R-:W-:-:S04]  /*07f0*/  UIADD3 UR10, UPT, UPT, -UR5, 0x100000, URZ ;  /* 0x00100000050a7890 */ /* 0x000fc8000fffe1ff */
[----:B------:R-:W-:Y:S02]  /*0800*/  USHF.L.U32 UR11, UR10, 0xb, URZ ;  /* 0x0000000b0a0b7899 */ /* 0x000fe400080006ff */
[----:B------:R-:W-:Y:S02]  /*0810*/  USHF.L.U32 UR10, UR10, 0x1, URZ ;  /* 0x000000010a0a7899 */ /* 0x000fe400080006ff */
[----:B------:R-:W-:-:S04]  /*0820*/  UIADD3 UR4, UPT, UPT, -UR4, 0x100000, URZ ;  /* 0x0010000004047890 */ /* 0x000fc8000fffe1ff */
[----:B------:R-:W-:Y:S02]  /*0830*/  USHF.L.U32 UR5, UR4, 0xb, URZ ;  /* 0x0000000b04057899 */ /* 0x000fe400080006ff */
[----:B------:R-:W-:Y:S01]  /*0840*/  USHF.L.U32 UR4, UR4, 0x1, URZ ;  /* 0x0000000104047899 */ /* 0x000fe200080006ff */
[----:B------:R-:W-:Y:S01]  /*0850*/  ELECT P0, URZ, PT ;  /* 0x0000000000ff782f */ /* 0x000fe20003800000 */
[----:B---3--:R-:W-:Y:S01]  /*0860*/  ULEA UR7, UR7, UR9, 0x18 ;  /* 0x0000000907077291 */ /* 0x008fe2000f8ec0ff */
[----:B------:R-:W3:Y:S11]  /*0870*/  FENCE.VIEW.ASYNC.S ;  /* 0x00000000000073c6 */ /* 0x000ef60000000000 */
[----:B---3--:R3:W4:Y:S01]  /*0880*/  SYNCS.EXCH.64 URZ, [UR7+0xc0], UR10 ;  /* 0x0000c00a07ff75b2 */ /* 0x0087220008000100 */
[----:B------:R3:W1:Y:S01]  /*0890*/  SYNCS.EXCH.64 URZ, [UR7+0xd0], UR4 ;  /* 0x0000d00407ff75b2 */ /* 0x0006620008000100 */
[----:B------:R3:W1:Y:S01]  /*08a0*/  SYNCS.EXCH.64 URZ, [UR7+0xc8], UR10 ;  /* 0x0000c80a07ff75b2 */ /* 0x0006620008000100 */
[----:B------:R3:W1:Y:S01]  /*08b0*/  SYNCS.EXCH.64 URZ, [UR7+0xd8], UR4 ;  /* 0x0000d80407ff75b2 */ /* 0x0006620008000100 */
[----:B------:R-:W-:Y:S01]  /*08c0*/  NOP ;  /* 0x0000000000007918 */ /* 0x000fe20000000000 */
.L_x_11:
[----:B------:R-:W2:Y:S01]  /*08d0*/  SHFL.IDX PT, R2, R154, RZ, 0x1f ;  /* 0x00001fff9a027589 */ /* 0x000ea200000e0000 */
[----:B------:R-:W-:Y:S01]  /*08e0*/  NOP ;  /* 0x0000000000007918 */ /* 0x000fe20000000000 */
[----:B--2---:R-:W-:-:S13]  /*08f0*/  ISETP.NE.AND P0, PT, R2, 0x3, PT ;  /* 0x000000030200780c */ /* 0x004fda0003f05270 */
[----:B------:R-:W-:Y:S05]  /*0900*/  @P0 BRA `(.L_x_12) ;  /* 0x0000000000300947 */ /* 0x000fea0003800000 */
[----:B---3--:R-:W2:Y:S01]  /*0910*/  S2UR UR5, SR_CgaCtaId ;  /* 0x00000000000579c3 */ /* 0x008ea20000008800 */
[----:B------:R-:W-:Y:S01]  /*0920*/  UMOV UR7, 0x400 ;  /* 0x0000040000077882 */ /* 0x000fe20000000000 */
[----:B------:R-:W-:Y:S01]  /*0930*/  UMOV UR4, 0x20 ;  /* 0x0000002000047882 */ /* 0x000fe20000000000 */
[----:B------:R-:W-:Y:S01]  /*0940*/  ELECT P0, URZ, PT ;  /* 0x0000000000ff782f */ /* 0x000fe20003800000 */
[----:B------:R-:W-:-:S04]  /*0950*/  UIADD3 UR10, UPT, UPT, -UR4, 0x100000, URZ ;  /* 0x00100000040a7890 */ /* 0x000fc8000fffe1ff */
[----:B------:R-:W-:Y:S02]  /*0960*/  USHF.L.U32 UR11, UR10, 0xb, URZ ;  /* 0x0000000b0a0b7899 */ /* 0x000fe400080006ff */
[----:B------:R-:W-:Y:S02]  /*0970*/  USHF.L.U32 UR10, UR10, 0x1, URZ ;  /* 0x000000010a0a7899 */ /* 0x000fe400080006ff */
[----:B--2---:R-:W-:Y:S01]  /*0980*/  ULEA UR5, UR5, UR7, 0x18 ;  /* 0x0000000705057291 */ /* 0x004fe2000f8ec0ff */
[----:B------:R-:W2:Y:S11]  /*0990*/  FENCE.VIEW.ASYNC.S ;  /* 0x00000000000073c6 */ /* 0x000eb60000000000 */
[----:B--2---:R2:W3:Y:S01]  /*09a0*/  SYNCS.EXCH.64 URZ, [UR5+0xe0], UR10 ;  /* 0x0000e00a05ff75b2 */ /* 0x0044e20008000100 */
[----:B------:R2:W1:Y:S01]  /*09b0*/  SYNCS.EXCH.64 URZ, [UR5+0xe8], UR10 ;  /* 0x0000e80a05ff75b2 */ /* 0x0004620008000100 */
[----:B------:R-:W-:Y:S01]  /*09c0*/  NOP ;  /* 0x0000000000007918 */ /* 0x000fe20000000000 */
.L_x_12:
[----:B------:R-:W4:Y:S01]  /*09d0*/  SHFL.IDX PT, R2, R154, RZ, 0x1f ;  /* 0x00001fff9a027589 */ /* 0x000f2200000e0000 */
[----:B------:R-:W-:Y:S01]  /*09e0*/  NOP ;  /* 0x0000000000007918 */ /* 0x000fe20000000000 */
[----:B----4-:R-:W-:-:S13]  /*09f0*/  ISETP.NE.AND P0, PT, R2, 0x4, PT ;  /* 0x000000040200780c */ /* 0x010fda0003f05270 */
[----:B------:R-:W-:Y:S05]  /*0a00*/  @P0 BRA `(.L_x_13) ;  /* 0x00000000004c0947 */ /* 0x000fea0003800000 */
[----:B--23--:R-:W2:Y:S01]  /*0a10*/  S2UR UR5, SR_CgaCtaId ;  /* 0x00000000000579c3 */ /* 0x00cea20000008800 */
[----:B------:R-:W-:Y:S01]  /*0a20*/  UMOV UR9, 0x100 ;  /* 0x0000010000097882 */ /* 0x000fe20000000000 */
[----:B------:R-:W-:Y:S01]  /*0a30*/  UMOV UR7, 0x400 ;  /* 0x0000040000077882 */ /* 0x000fe20000000000 */
[----:B------:R-:W-:Y:S01]  /*0a40*/  USEL UR9, UR9, 0xe0, UP2 ;  /* 0x000000e009097887 */ /* 0x000fe20009000000 */
[----:B------:R-:W-:Y:S01]  /*0a50*/  UMOV UR4, 0x1 ;  /* 0x0000000100047882 */ /* 0x000fe20000000000 */
[----:B------:R-:W-:Y:S01]  /*0a60*/  ELECT P0, URZ, PT ;  /* 0x0000000000ff782f */ /* 0x000fe20003800000 */
[----:B------:R-:W-:-:S04]  /*0a70*/  UIADD3 UR10, UPT, UPT, -UR4, 0x100000, URZ ;  /* 0x00100000040a7890 */ /* 0x000fc8000fffe1ff */
[----:B------:R-:W-:Y:S02]  /*0a80*/  USHF.L.U32 UR11, UR10, 0xb, URZ ;  /* 0x0000000b0a0b7899 */ /* 0x000fe400080006ff */
[----:B------:R-:W-:Y:S02]  /*0a90*/  USHF.L.U32 UR10, UR10, 0x1, URZ ;  /* 0x000000010a0a7899 */ /* 0x000fe400080006ff */
[----:B------:R-:W-:-:S04]  /*0aa0*/  UIADD3 UR12, UPT, UPT, -UR9, 0x100000, URZ ;  /* 0x00100000090c7890 */ /* 0x000fc8000fffe1ff */
[----:B------:R-:W-:Y:S02]  /*0ab0*/  USHF.L.U32 UR13, UR12, 0xb, URZ ;  /* 0x0000000b0c0d7899 */ /* 0x000fe400080006ff */
[----:B------:R-:W-:Y:S02]  /*0ac0*/  USHF.L.U32 UR12, UR12, 0x1, URZ ;  /* 0x000000010c0c7899 */ /* 0x000fe400080006ff */
[----:B--2---:R-:W-:Y:S01]  /*0ad0*/  ULEA UR5, UR5, UR7, 0x18 ;  /* 0x0000000705057291 */ /* 0x004fe2000f8ec0ff */
[----:B------:R-:W2:Y:S11]  /*0ae0*/  FENCE.VIEW.ASYNC.S ;  /* 0x00000000000073c6 */ /* 0x000eb60000000000 */
[----:B--2---:R4:W2:Y:S01]  /*0af0*/  SYNCS.EXCH.64 URZ, [UR5+0xf0], UR10 ;  /* 0x0000f00a05ff75b2 */ /* 0x0048a20008000100 */
[----:B------:R4:W3:Y:S01]  /*0b00*/  SYNCS.EXCH.64 URZ, [UR5+0x100], UR12 ;  /* 0x0001000c05ff75b2 */ /* 0x0008e20008000100 */
[----:B------:R4:W1:Y:S01]  /*0b10*/  SYNCS.EXCH.64 URZ, [UR5+0xf8], UR10 ;  /* 0x0000f80a05ff75b2 */ /* 0x0008620008000100 */
[----:B------:R4:W1:Y:S02]  /*0b20*/  SYNCS.EXCH.64 URZ, [UR5+0x108], UR12 ;  /* 0x0001080c05ff75b2 */ /* 0x0008640008000100 */
[----:B----4-:R-:W-:Y:S01]  /*0b30*/  NOP ;  /* 0x0000000000007918 */ /* 0x010fe20000000000 */
.L_x_13:
[----:B------:R-:W4:Y:S01]  /*0b40*/  SHFL.IDX PT, R2, R154, RZ, 0x1f ;  /* 0x00001fff9a027589 */ /* 0x000f2200000e0000 */
[----:B------:R-:W-:Y:S01]  /*0b50*/  NOP ;  /* 0x0000000000007918 */ /* 0x000fe20000000000 */
[----:B----4-:R-:W-:-:S13]  /*0b60*/  ISETP.NE.AND P0, PT, R2, 0x5, PT ;  /* 0x000000050200780c */ /* 0x010fda0003f05270 */
[----:B------:R-:W-:Y:S05]  /*0b70*/  @P0 BRA `(.L_x_14) ;  /* 0x0000000000580947 */ /* 0x000fea0003800000 */
[----:B---3--:R-:W3:Y:S01]  /*0b80*/  S2UR UR7, SR_CgaCtaId ;  /* 0x00000000000779c3 */ /* 0x008ee20000008800 */
[----:B------:R-:W-:Y:S01]  /*0b90*/  UMOV UR9, 0x400 ;  /* 0x0000040000097882 */ /* 0x000fe20000000000 */
[----:B--2---:R-:W-:Y:S01]  /*0ba0*/  UMOV UR5, 0x1 ;  /* 0x0000000100057882 */ /* 0x004fe20000000000 */
        /* <DEDUP_REMOVED lines=9> */
[----:B------:R-:W2:Y:S11]  /*0c40*/  FENCE.VIEW.ASYNC.S ;  /* 0x00000000000073c6 */ /* 0x000eb60000000000 */
[----:B--2---:R4:W2:Y:S01]  /*0c50*/  SYNCS.EXCH.64 URZ, [UR7+0x110], UR10 ;  /* 0x0001100a07ff75b2 */ /* 0x0048a20008000100 */
[----:B------:R4:W3:Y:S01]  /*0c60*/  SYNCS.EXCH.64 URZ, [UR7+0x130], UR4 ;  /* 0x0001300407ff75b2 */ /* 0x0008e20008000100 */
[----:B------:R4:W1:Y:S01]  /*0c70*/  SYNCS.EXCH.64 URZ, [UR7+0x118], UR10 ;  /* 0x0001180a07ff75b2 */ /* 0x0008620008000100 */
[----:B------:R4:W1:Y:S01]  /*0c80*/  SYNCS.EXCH.64 URZ, [UR7+0x138], UR4 ;  /* 0x0001380407ff75b2 */ /* 0x0008620008000100 */
[----:B------:R4:W1:Y:S01]  /*0c90*/  SYNCS.EXCH.64 URZ, [UR7+0x120], UR10 ;  /* 0x0001200a07ff75b2 */ /* 0x0008620008000100 */
[----:B------:R4:W1:Y:S01]  /*0ca0*/  SYNCS.EXCH.64 URZ, [UR7+0x140], UR4 ;  /* 0x0001400407ff75b2 */ /* 0x0008620008000100 */
[----:B------:R4:W1:Y:S01]  /*0cb0*/  SYNCS.EXCH.64 URZ, [UR7+0x128], UR10 ;  /* 0x0001280a07ff75b2 */ /* 0x0008620008000100 */
[----:B------:R4:W1:Y:S02]  /*0cc0*/  SYNCS.EXCH.64 URZ, [UR7+0x148], UR4 ;  /* 0x0001480407ff75b2 */ /* 0x0008640008000100 */
[----:B----4-:R-:W-:Y:S01]  /*0cd0*/  NOP ;  /* 0x0000000000007918 */ /* 0x010fe20000000000 */
.L_x_14:
[----:B------:R-:W4:Y:S01]  /*0ce0*/  SHFL.IDX PT, R2, R154, RZ, 0x1f ;  /* 0x00001fff9a027589 */ /* 0x000f2200000e0000 */
[----:B------:R-:W-:Y:S01]  /*0cf0*/  NOP ;  /* 0x0000000000007918 */ /* 0x000fe20000000000 */
[----:B----4-:R-:W-:-:S13]  /*0d00*/  ISETP.NE.AND P0, PT, R2, 0x3, PT ;  /* 0x000000030200780c */ /* 0x010fda0003f05270 */
[----:B------:R-:W-:Y:S05]  /*0d10*/  @P0 BRA `(.L_x_15) ;  /* 0x0000000000380947 */ /* 0x000fea0003800000 */
[----:B--23--:R-:W2:Y:S01]  /*0d20*/  S2UR UR5, SR_CgaCtaId ;  /* 0x00000000000579c3 */ /* 0x00cea20000008800 */
        /* <DEDUP_REMOVED lines=13> */
.L_x_15:
[----:B--23--:R-:W2:Y:S01]  /*0e00*/  S2UR UR5, SR_CTAID.X ;  /* 0x00000000000579c3 */ /* 0x00cea20000002500 */
[----:B------:R-:W-:-:S05]  /*0e10*/  CS2R.32 R152, SR_CgaSize ;  /* 0x0000000000987805 */ /* 0x000fca0000008a00 */
[----:B------:R-:W-:-:S05]  /*0e20*/  IMAD R152, R152, -0xa0, RZ ;  /* 0xffffff6098987824 */ /* 0x000fca00078e02ff */
[----:B------:R-:W-:-:S14]  /*0e30*/  R2UR UR9, R152 ;  /* 0x00000000980972ca */ /* 0x000fdc00000e0000 */
[----:B------:R-:W3:Y:S01]  /*0e40*/  LDCU UR9, c[0x0][UR9+0x2b0] ;  /* 0x00005600090977ac */ /* 0x000ee20008000800 */
[----:B------:R-:W-:Y:S01]  /*0e50*/  NOP ;  /* 0x0000000000007918 */ /* 0x000fe20000000000 */
[----:B------:R-:W-:-:S05]  /*0e60*/  CS2R.32 R152, SR_CgaSize ;  /* 0x0000000000987805 */ /* 0x000fca0000008a00 */
[----:B------:R-:W-:-:S05]  /*0e70*/  IMAD R152, R152, -0xa0, RZ ;  /* 0xffffff6098987824 */ /* 0x000fca00078e02ff */
[----:B------:R-:W-:-:S14]  /*0e80*/  R2UR UR7, R152 ;  /* 0x00000000980772ca */ /* 0x000fdc00000e0000 */
[----:B------:R-:W4:Y:S01]  /*0e90*/  LDCU UR7, c[0x0][UR7+0x2b4] ;  /* 0x00005680070777ac */ /* 0x000f220008000800 */
[----:B------:R-:W1:Y:S08]  /*0ea0*/  S2UR UR4, SR_CTAID.Y ;  /* 0x00000000000479c3 */ /* 0x000e700000002600 */
[----:B------:R-:W4:Y:S01]  /*0eb0*/  LDC R9, c[0x0][0xb24] ;  /* 0x0002c900ff097b82 */ /* 0x000f220000000800 */
[----:B--2---:R-:W-:-:S02]  /*0ec0*/  I2FP.F32.U32 R4, UR5 ;  /* 0x0000000500047c45 */ /* 0x004fc40008201000 */
[----:B------:R-:W-:-:S05]  /*0ed0*/  CS2R.32 R5, SR_CgaSize ;  /* 0x0000000000057805 */ /* 0x000fca0000008a00 */
[----:B------:R-:W-:-:S06]  /*0ee0*/  IMAD R5, R5, -0xa0, RZ ;  /* 0xffffff6005057824 */ /* 0x000fcc00078e02ff */
[----:B------:R-:W2:Y:S01]  /*0ef0*/  LDC R5, c[0x0][R5+0x2a0] ;  /* 0x0000a80005057b82 */ /* 0x000ea20000000800 */
[----:B------:R-:W-:Y:S01]  /*0f00*/  MOV R21, UR5 ;  /* 0x0000000500157c02 */ /* 0x000fe20008000f00 */
[----:B---3--:R-:W-:Y:S01]  /*0f10*/  FMUL R4, R4, UR9 ;  /* 0x0000000904047c20 */ /* 0x008fe20008400000 */
[----:B-1----:R-:W-:Y:S02]  /*0f20*/  I2FP.F32.U32 R2, UR4 ;  /* 0x0000000400027c45 */ /* 0x002fe40008201000 */
[----:B------:R-:W-:-:S05]  /*0f30*/  CS2R.32 R3, SR_CgaSize ;  /* 0x0000000000037805 */ /* 0x000fca0000008a00 */
[----:B------:R-:W-:-:S06]  /*0f40*/  IMAD R3, R3, -0xa0, RZ ;  /* 0xffffff6003037824 */ /* 0x000fcc00078e02ff */
[----:B------:R-:W1:Y:S01]  /*0f50*/  LDC R3, c[0x0][R3+0x2a4] ;  /* 0x0000a90003037b82 */ /* 0x000e620000000800 */
[----:B------:R-:W3:Y:S01]  /*0f60*/  F2I.U32.TRUNC.NTZ R152, R4 ;  /* 0x0000000400987305 */ /* 0x000ee2000020f000 */
[----:B------:R-:W-:Y:S01]  /*0f70*/  MOV R20, UR4 ;  /* 0x0000000400147c02 */ /* 0x000fe20008000f00 */
[----:B----4-:R-:W-:-:S05]  /*0f80*/  FMUL R2, R2, UR7 ;  /* 0x0000000702027c20 */ /* 0x010fca0008400000 */
[----:B------:R-:W-:Y:S01]  /*0f90*/  BAR.SYNC.DEFER_BLOCKING 0x0 ;  /* 0x0000000000007b1d */ /* 0x000fe20000010000 */
[----:B------:R-:W-:-:S05]  /*0fa0*/  ISETP.GE.AND P0, PT, R9, 0x1, PT ;  /* 0x000000010900780c */ /* 0x000fca0003f06270 */
[----:B------:R-:W4:Y:S02]  /*0fb0*/  F2I.U32.TRUNC.NTZ R150, R2 ;  /* 0x0000000200967305 */ /* 0x000f24000020f000 */
[----:B------:R-:W1:Y:S01]  /*0fc0*/  S2UR UR36, SR_CTAID.Z ;  /* 0x00000000002479c3 */ /* 0x000e620000002700 */
[----:B---3--:R-:W-:-:S05]  /*0fd0*/  IADD3 R152, PT, PT, -R152, RZ, RZ ;  /* 0x000000ff98987210 */ /* 0x008fca0007ffe1ff */
[----:B--2---:R-:W-:Y:S01]  /*0fe0*/  IMAD R152, R5, R152, UR5 ;  /* 0x0000000505987e24 */ /* 0x004fe2000f8e0298 */
[----:B----4-:R-:W-:-:S05]  /*0ff0*/  IADD3 R150, PT, PT, -R150, RZ, RZ ;  /* 0x000000ff96967210 */ /* 0x010fca0007ffe1ff */
[----:B-1----:R-:W-:Y:S01]  /*1000*/  IMAD R150, R3, R150, UR4 ;  /* 0x0000000403967e24 */ /* 0x002fe2000f8e0296 */
[----:B------:R-:W-:Y:S06]  /*1010*/  @!P0 BRA `(.L_x_16) ;  /* 0x0000000000b88947 */ /* 0x000fec0003800000 */
[----:B------:R-:W1:Y:S01]  /*1020*/  LDC.64 R4, c[0x0][0xb18] ;  /* 0x0002c600ff047b82 */ /* 0x000e620000000a00 */
[----:B------:R-:W-:-:S07]  /*1030*/  ISETP.NE.AND P0, PT, R9, 0x1, PT ;  /* 0x000000010900780c */ /* 0x000fce0003f05270 */
[----:B------:R-:W2:Y:S08]  /*1040*/  LDC R10, c[0x0][0xb0c] ;  /* 0x0002c300ff0a7b82 */ /* 0x000eb00000000800 */
[----:B------:R-:W3:Y:S08]  /*1050*/  LDC R11, c[0x0][0x370] ;  /* 0x0000dc00ff0b7b82 */ /* 0x000ef00000000800 */
[----:B------:R-:W4:Y:S01]  /*1060*/  LDC R12, c[0x0][0x374] ;  /* 0x0000dd00ff0c7b82 */ /* 0x000f220000000800 */
[----:B-1----:R-:W-:-:S07]  /*1070*/  ISETP.NE.AND P1, PT, R4, 0x1, PT ;  /* 0x000000010400780c */ /* 0x002fce0003f25270 */
[----:B------:R-:W3:Y:S01]  /*1080*/  LDC.64 R6, c[0x0][0xb10] ;  /* 0x0002c400ff067b82 */ /* 0x000ee20000000a00 */
[----:B--2---:R-:W-:-:S07]  /*1090*/  ISETP.NE.AND P2, PT, R10, 0x1, PT ;  /* 0x000000010a00780c */ /* 0x004fce0003f45270 */
[----:B------:R-:W1:Y:S08]  /*10a0*/  LDC R8, c[0x0][0xb20] ;  /* 0x0002c800ff087b82 */ /* 0x000e700000000800 */
[----:B------:R-:W2:Y:S01]  /*10b0*/  LDC.64 R2, c[0x0][0xb28] ;  /* 0x0002ca00ff027b82 */ /* 0x000ea20000000a00 */
[----:B----4-:R-:W-:-:S04]  /*10c0*/  IMAD.HI.U32 R13, R12, R5, RZ ;  /* 0x000000050c0d7227 */ /* 0x010fc800078e00ff */
[----:B------:R-:W-:-:S04]  /*10d0*/  IMAD.HI.U32 R5, R20, R5, RZ ;  /* 0x0000000514057227 */ /* 0x000fc800078e00ff */
[----:B---3--:R-:W-:-:S04]  /*10e0*/  IMAD.HI.U32 R14, R11, R6, RZ ;  /* 0x000000060b0e7227 */ /* 0x008fc800078e00ff */
[C---:B------:R-:W-:Y:S01]  /*10f0*/  IMAD.HI.U32 R16, R21.reuse, R6, RZ ;  /* 0x0000000615107227 */ /* 0x040fe200078e00ff */
[-C--:B------:R-:W-:Y:S02]  /*1100*/  @P2 SHF.R.U32.HI R11, RZ, R7.reuse, R14 ;  /* 0x00000007ff0b2219 */ /* 0x080fe4000001160e */
[-C--:B-1----:R-:W-:Y:S02]  /*1110*/  @P1 SHF.R.U32.HI R12, RZ, R8.reuse, R13 ;  /* 0x00000008ff0c1219 */ /* 0x082fe4000001160d */
[----:B------:R-:W-:Y:S02]  /*1120*/  SHF.R.U32.HI R5, RZ, R8, R5 ;  /* 0x00000008ff057219 */ /* 0x000fe40000011605 */
[----:B------:R-:W-:Y:S02]  /*1130*/  SHF.R.U32.HI R16, RZ, R7, R16 ;  /* 0x00000007ff107219 */ /* 0x000fe40000011610 */
[----:B------:R-:W-:Y:S01]  /*1140*/  SEL R5, R20, R5, !P1 ;  /* 0x0000000514057207 */ /* 0x000fe20004800000 */
[----:B--2---:R-:W-:Y:S01]  /*1150*/  IMAD.HI.U32 R14, R12, R2, RZ ;  /* 0x000000020c0e7227 */ /* 0x004fe200078e00ff */
[----:B------:R-:W-:-:S02]  /*1160*/  SEL R7, R21, R16, !P2 ;  /* 0x0000001015077207 */ /* 0x000fc40005000000 */
[----:B------:R-:W-:Y:S01]  /*1170*/  IADD3 R13, PT, PT, -R5, RZ, RZ ;  /* 0x000000ff050d7210 */ /* 0x000fe20007ffe1ff */
[----:B------:R-:W-:Y:S01]  /*1180*/  IMAD.HI.U32 R6, R11, R2, RZ ;  /* 0x000000020b067227 */ /* 0x000fe200078e00ff */
[----:B------:R-:W-:-:S03]  /*1190*/  @P0 SHF.R.U32.HI R12, RZ, R3, R14 ;  /* 0x00000003ff0c0219 */ /* 0x000fc6000001160e */
[----:B------:R-:W-:Y:S01]  /*11a0*/  IMAD R13, R4, R13, R20 ;  /* 0x0000000d040d7224 */ /* 0x000fe200078e0214 */
[----:B------:R-:W-:Y:S01]  /*11b0*/  @P0 SHF.R.U32.HI R11, RZ, R3, R6 ;  /* 0x00000003ff0b0219 */ /* 0x000fe20000011606 */
[----:B------:R-:W-:-:S04]  /*11c0*/  IMAD R12, R12, R9, RZ ;  /* 0x000000090c0c7224 */ /* 0x000fc800078e02ff */
[----:B------:R-:W-:Y:S01]  /*11d0*/  IMAD R6, R11, R9, RZ ;  /* 0x000000090b067224 */ /* 0x000fe200078e02ff */
[----:B------:R-:W-:-:S04]  /*11e0*/  ISETP.GE.AND P1, PT, R5, R12, PT ;  /* 0x0000000c0500720c */ /* 0x000fc80003f26270 */
[----:B------:R-:W-:Y:S01]  /*11f0*/  ISETP.GE.OR P1, PT, R7, R6, P1 ;  /* 0x000000060700720c */ /* 0x000fe20000f26670 */
[----:B------:R-:W-:-:S05]  /*1200*/  IMAD.HI.U32 R6, R5, R2, RZ ;  /* 0x0000000205067227 */ /* 0x000fca00078e00ff */
[----:B------:R-:W-:-:S04]  /*1210*/  SHF.R.U32.HI R6, RZ, R3, R6 ;  /* 0x00000003ff067219 */ /* 0x000fc80000011606 */
[----:B------:R-:W-:-:S03]  /*1220*/  SEL R6, R5, R6, !P0 ;  /* 0x0000000605067207 */ /* 0x000fc60004000000 */
[----:B------:R-:W-:Y:S01]  /*1230*/  @!P1 IMAD.HI.U32 R8, R7, R2, RZ ;  /* 0x0000000207089227 */ /* 0x000fe200078e00ff */
[----:B------:R-:W-:-:S04]  /*1240*/  IADD3 R2, PT, PT, -R6, RZ, RZ ;  /* 0x000000ff06027210 */ /* 0x000fc80007ffe1ff */
[----:B------:R-:W-:Y:S01]  /*1250*/  @!P1 SHF.R.U32.HI R8, RZ, R3, R8 ;  /* 0x00000003ff089219 */ /* 0x000fe20000011608 */
[----:B------:R-:W-:-:S03]  /*1260*/  IMAD R2, R9, R2, R5 ;  /* 0x0000000209027224 */ /* 0x000fc600078e0205 */
[----:B------:R-:W-:-:S05]  /*1270*/  @!P1 SEL R3, R7, R8, !P0 ;  /* 0x0000000807039207 */ /* 0x000fca0004000000 */
[--C-:B------:R-:W-:Y:S02]  /*1280*/  @!P1 IMAD.IADD R6, R6, 0x1, -R3.reuse ;  /* 0x0000000106069824 */ /* 0x100fe400078e0a03 */
[----:B------:R-:W-:Y:S01]  /*1290*/  @!P1 IMAD R3, R2, R11, R3 ;  /* 0x0000000b02039224 */ /* 0x000fe200078e0203 */
[----:B------:R-:W-:Y:S01]  /*12a0*/  IADD3 R2, PT, PT, -R7, RZ, RZ ;  /* 0x000000ff07027210 */ /* 0x000fe20007ffe1ff */
[----:B------:R-:W-:Y:S02]  /*12b0*/  @!P1 IMAD R5, R6, R9, R7 ;  /* 0x0000000906059224 */ /* 0x000fe400078e0207 */
[----:B------:R-:W-:Y:S02]  /*12c0*/  @!P1 IMAD.MOV.U32 R7, RZ, RZ, R3 ;  /* 0x000000ffff079224 */ /* 0x000fe400078e0003 */
[----:B------:R-:W-:Y:S02]  /*12d0*/  IMAD R2, R10, R2, R21 ;  /* 0x000000020a027224 */ /* 0x000fe400078e0215 */
[----:B------:R-:W-:-:S02]  /*12e0*/  IMAD R20, R5, R4, R13 ;  /* 0x0000000405147224 */ /* 0x000fc400078e020d */
[----:B------:R-:W-:Y:S02]  /*12f0*/  IMAD R21, R7, R10, R2 ;  /* 0x0000000a07157224 */ /* 0x000fe400078e0202 */
.L_x_16:
[----:B------:R-:W1:Y:S01]  /*1300*/  LDCU UR4, c[0x0][0xb30] ;  /* 0x00016600ff0477ac */ /* 0x000e620008000800 */
[----:B------:R-:W2:Y:S08]  /*1310*/  S2UR UR37, SR_CgaCtaId ;  /* 0x00000000002579c3 */ /* 0x000eb00000008800 */
[----:B------:R-:W3:Y:S01]  /*1320*/  LDC R72, c[0x0][0xb24] ;  /* 0x0002c900ff487b82 */ /* 0x000ee20000000800 */
[----:B-1----:R-:W-:-:S09]  /*1330*/  UISETP.NE.AND UP1, UPT, UR4, 0x1, UPT ;  /* 0x000000010400788c */ /* 0x002fd2000bf25270 */
[----:B--2---:R-:W-:Y:S05]  /*1340*/  BRA.U UP1, `(.L_x_17) ;  /* 0x0000000101407547 */ /* 0x004fea000b800000 */
[----:B------:R-:W1:Y:S08]  /*1350*/  LDC.64 R4, c[0x0][0xb10] ;  /* 0x0002c400ff047b82 */ /* 0x000e700000000a00 */
[----:B------:R-:W2:Y:S08]  /*1360*/  LDC.64 R2, c[0x0][0xb18] ;  /* 0x0002c600ff027b82 */ /* 0x000eb00000000a00 */
[----:B------:R-:W4:Y:S08]  /*1370*/  LDC R6, c[0x0][0xb20] ;  /* 0x0002c800ff067b82 */ /* 0x000f300000000800 */
[----:B------:R-:W3:Y:S01]  /*1380*/  LDC R8, c[0x0][0xb0c] ;  /* 0x0002c300ff087b82 */ /* 0x000ee20000000800 */
[----:B-1----:R-:W-:-:S05]  /*1390*/  IMAD.HI.U32 R4, R21, R4, RZ ;  /* 0x0000000415047227 */ /* 0x002fca00078e00ff */
[----:B------:R-:W-:Y:S01]  /*13a0*/  SHF.R.U32.HI R4, RZ, R5, R4 ;  /* 0x00000005ff047219 */ /* 0x000fe20000011604 */
[----:B--2---:R-:W-:Y:S01]  /*13b0*/  IMAD.HI.U32 R3, R20, R3, RZ ;  /* 0x0000000314037227 */ /* 0x004fe200078e00ff */
[----:B------:R-:W-:-:S04]  /*13c0*/  ISETP.NE.AND P0, PT, R2, 0x1, PT ;  /* 0x000000010200780c */ /* 0x000fc80003f05270 */
[----:B----4-:R-:W-:-:S04]  /*13d0*/  SHF.R.U32.HI R3, RZ, R6, R3 ;  /* 0x00000006ff037219 */ /* 0x010fc80000011603 */
[----:B------:R-:W-:Y:S02]  /*13e0*/  SEL R3, R20, R3, !P0 ;  /* 0x0000000314037207 */ /* 0x000fe40004000000 */
[----:B---3--:R-:W-:-:S04]  /*13f0*/  ISETP.NE.AND P1, PT, R8, 0x1, PT ;  /* 0x000000010800780c */ /* 0x008fc80003f25270 */
[----:B------:R-:W-:-:S05]  /*1400*/  SEL R4, R21, R4, !P1 ;  /* 0x0000000415047207 */ /* 0x000fca0004800000 */
[----:B------:R-:W-:Y:S02]  /*1410*/  IMAD.IADD R5, R3, 0x1, -R4 ;  /* 0x0000000103057824 */ /* 0x000fe400078e0a04 */
[----:B------:R-:W-:Y:S02]  /*1420*/  IMAD.IADD R3, R4, 0x1, -R3 ;  /* 0x0000000104037824 */ /* 0x000fe400078e0a03 */
[----:B------:R-:W-:Y:S02]  /*1430*/  IMAD R21, R5, R8, R21 ;  /* 0x0000000805157224 */ /* 0x000fe400078e0215 */
[----:B------:R-:W-:-:S07]  /*1440*/  IMAD R20, R3, R2, R20 ;  /* 0x0000000203147224 */ /* 0x000fce00078e0214 */
.L_x_17:
[----:B------:R-:W-:Y:S01]  /*1450*/  BAR.SYNC.DEFER_BLOCKING 0x0 ;  /* 0x0000000000007b1d */ /* 0x000fe20000010000 */
[----:B------:R-:W-:Y:S01]  /*1460*/  UISETP.NE.AND UP1, UPT, UR8, 0x2, UPT ;  /* 0x000000020800788c */ /* 0x000fe2000bf25270 */
[----:B------:R-:W-:Y:S02]  /*1470*/  ISETP.NE.OR P5, PT, R0, 0x2, !P5 ;  /* 0x000000020000780c */ /* 0x000fe40006fa5670 */
[----:B------:R-:W-:-:S06]  /*1480*/  LOP3.LUT R2, R167, 0x1f, RZ, 0xc0, !PT ;  /* 0x0000001fa7027812 */ /* 0x000fcc00078ec0ff */
[----:B------:R-:W-:Y:S05]  /*1490*/  BRA.U UP1, `(.L_x_18) ;  /* 0x0000001501787547 */ /* 0x000fea000b800000 */
[----:B------:R-:W1:Y:S01]  /*14a0*/  LDCU UR13, c[0x0][0x38c] ;  /* 0x00007180ff0d77ac */ /* 0x000e620008000800 */
[----:B------:R-:W2:Y:S01]  /*14b0*/  LDC R9, c[0x0][0x370] ;  /* 0x0000dc00ff097b82 */ /* 0x000ea20000000800 */
[----:B------:R-:W-:Y:S01]  /*14c0*/  PLOP3.LUT P1, PT, PT, PT, UP2, 0x80, 0x8 ;  /* 0x000000000008781c */ /* 0x000fe20003f2f028 */
[----:B------:R-:W-:Y:S01]  /*14d0*/  HFMA2 R12, -RZ, RZ, 0, 0 ;  /* 0x00000000ff0c7431 */ /* 0x000fe200000001ff */
[----:B------:R-:W-:Y:S01]  /*14e0*/  ISETP.EQ.OR P4, PT, R2, RZ, P5 ;  /* 0x000000ff0200720c */ /* 0x000fe20002f82670 */
[----:B------:R-:W-:Y:S01]  /*14f0*/  IMAD.MOV.U32 R15, RZ, RZ, 0x1 ;  /* 0x00000001ff0f7424 */ /* 0x000fe200078e00ff */
[----:B------:R-:W-:Y:S01]  /*1500*/  PLOP3.LUT P1, PT, P1, PT, PT, 0x8, 0x80 ;  /* 0x000000000080781c */ /* 0x000fe20000f2e170 */
[----:B------:R-:W-:Y:S01]  /*1510*/  IMAD.MOV.U32 R14, RZ, RZ, RZ ;  /* 0x000000ffff0e7224 */ /* 0x000fe200078e00ff */
[----:B------:R-:W-:Y:S01]  /*1520*/  MOV R8, 0x1 ;  /* 0x0000000100087802 */ /* 0x000fe20000000f00 */
[----:B------:R-:W4:Y:S01]  /*1530*/  LDC R0, c[0x0][0x374] ;  /* 0x0000dd00ff007b82 */ /* 0x000f220000000800 */
[----:B------:R-:W-:Y:S01]  /*1540*/  IMAD.MOV.U32 R10, RZ, RZ, RZ ;  /* 0x000000ffff0a7224 */ /* 0x000fe200078e00ff */
[----:B------:R-:W2:Y:S01]  /*1550*/  LDCU.64 UR22, c[0x0][0x348] ;  /* 0x00006900ff1677ac */ /* 0x000ea20008000a00 */
[----:B------:R-:W-:Y:S01]  /*1560*/  UMOV UR6, URZ ;  /* 0x000000ff00067c82 */ /* 0x000fe20008000000 */
[----:B-1----:R-:W-:-:S04]  /*1570*/  UIADD3 UR5, UPT, UPT, UR13, 0x3f, URZ ;  /* 0x0000003f0d057890 */ /* 0x002fc8000fffe0ff */
[----:B------:R-:W-:-:S04]  /*1580*/  USHF.R.S32.HI UR4, URZ, 0x1f, UR5 ;  /* 0x0000001fff047899 */ /* 0x000fc80008011405 */
[----:B------:R-:W-:-:S04]  /*1590*/  ULEA.HI UR4, UR4, UR5, URZ, 0x6 ;  /* 0x0000000504047291 */ /* 0x000fc8000f8f30ff */
[----:B------:R-:W-:Y:S02]  /*15a0*/  USHF.R.S32.HI UR15, URZ, 0x6, UR4 ;  /* 0x00000006ff0f7899 */ /* 0x000fe40008011404 */
[----:B------:R-:W-:Y:S02]  /*15b0*/  UIADD3 UR4, UPT, UPT, UR13, -0x1, URZ ;  /* 0xffffffff0d047890 */ /* 0x000fe4000fffe0ff */
[----:B------:R-:W-:Y:S02]  /*15c0*/  UISETP.LT.U32.AND UP0, UPT, UR15, 0xc, UPT ;  /* 0x0000000c0f00788c */ /* 0x000fe4000bf01070 */
[----:B------:R-:W-:Y:S02]  /*15d0*/  UISETP.GE.U32.AND UP1, UPT, UR4, -0x7f, UPT ;  /* 0xffffff810400788c */ /* 0x000fe4000bf26070 */
[----:B------:R-:W-:Y:S02]  /*15e0*/  USEL UR14, UR15, 0xc, UP0 ;  /* 0x0000000c0f0e7887 */ /* 0x000fe40008000000 */
[----:B------:R-:W-:-:S02]  /*15f0*/  UIADD3 UR13, UPT, UPT, UR13, 0x7e, URZ ;  /* 0x0000007e0d0d7890 */ /* 0x000fc4000fffe0ff */
[----:B------:R-:W-:Y:S02]  /*1600*/  UIADD3 UR5, UPT, UPT, UR14, -0x1, URZ ;  /* 0xffffffff0e057890 */ /* 0x000fe4000fffe0ff */
[----:B------:R-:W-:-:S03]  /*1610*/  UIADD3 UR7, UPT, UPT, UR15, -UR14, URZ ;  /* 0x8000000e0f077290 */ /* 0x000fc6000fffe0ff */
[----:B------:R-:W-:-:S04]  /*1620*/  @UP1 UIADD3 UR5, UPT, UPT, UR14, URZ, URZ ;  /* 0x000000ff0e051290 */ /* 0x000fc8000fffe0ff */
[----:B--2---:R-:W-:-:S12]  /*1630*/  UIADD3 UR5, UPT, UPT, UR5, 0x1, URZ ;  /* 0x0000000105057890 */ /* 0x004fd8000fffe0ff */
.L_x_36:
[----:B------:R-:W-:Y:S01]  /*1640*/  UISETP.NE.AND UP0, UPT, UR37, URZ, UPT ;  /* 0x000000ff2500728c */ /* 0x000fe2000bf05270 */
[----:B------:R-:W1:Y:S08]  /*1650*/  S2UR UR37, SR_CgaCtaId ;  /* 0x00000000002579c3 */ /* 0x000e700000008800 */
[----:B------:R-:W-:Y:S05]  /*1660*/  BRA.U UP0, `(.L_x_19) ;  /* 0x0000000100347547 */ /* 0x000fea000b800000 */
[----:B------:R-:W2:Y:S01]  /*1670*/  S2R R2, SR_CgaCtaId ;  /* 0x0000000000027919 */ /* 0x000ea20000008800 */
[----:B------:R-:W-:-:S04]  /*1680*/  MOV R3, 0x400 ;  /* 0x0000040000037802 */ /* 0x000fc80000000f00 */
[----:B--2---:R-:W-:Y:S02]  /*1690*/  LEA R3, R2, R3, 0x18 ;  /* 0x0000000302037211 */ /* 0x004fe400078ec0ff */
[----:B------:R-:W-:-:S03]  /*16a0*/  SHF.L.U32 R2, R8, 0x1f, RZ ;  /* 0x0000001f08027819 */ /* 0x000fc600000006ff */
[----:B------:R-:W-:-:S04]  /*16b0*/  IMAD R3, R10, 0x8, R3 ;  /* 0x000000080a037824 */ /* 0x000fc800078e0203 */
[----:B------:R-:W2:Y:S02]  /*16c0*/  SYNCS.PHASECHK.TRANS64.TRYWAIT P0, [R3+URZ+0x160], R2 ;  /* 0x00016002030075a7 */ /* 0x000ea400080011ff */
[----:B--2---:R-:W-:Y:S05]  /*16d0*/  @!P0 BRA `(.L_x_20) ;  /* 0x0000007000388947 */ /* 0x004fea0003800000 */
.L_x_114:
[----:B------:R-:W-:Y:S01]  /*16e0*/  VIADD R10, R10, 0x1 ;  /* 0x000000010a0a7836 */ /* 0x000fe20000000000 */
[----:B------:R2:W-:Y:S04]  /*16f0*/  SYNCS.ARRIVE.TRANS64.A1T0 RZ, [R3+URZ+0x150], RZ ;  /* 0x000150ff03ff79a7 */ /* 0x0005e800081000ff */
[----:B------:R-:W-:-:S04]  /*1700*/  ISETP.NE.AND P0, PT, R10, 0x2, PT ;  /* 0x000000020a00780c */ /* 0x000fc80003f05270 */
[----:B------:R-:W-:Y:S02]  /*1710*/  SEL R10, R10, RZ, P0 ;  /* 0x000000ff0a0a7207 */ /* 0x000fe40000000000 */
[----:B--2---:R-:W-:-:S04]  /*1720*/  SEL R3, RZ, 0x1, P0 ;  /* 0x00000001ff037807 */ /* 0x004fc80000000000 */
[----:B------:R-:W-:-:S07]  /*1730*/  LOP3.LUT R8, R8, R3, RZ, 0x3c, !PT ;  /* 0x0000000308087212 */ /* 0x000fce00078e3cff */
.L_x_19:
[----:B------:R-:W-:Y:S01]  /*1740*/  UMOV UR4, 0x400 ;  /* 0x0000040000047882 */ /* 0x000fe20000000000 */
[----:B------:R-:W-:Y:S01]  /*1750*/  SHF.L.U32 R2, R15, 0x1f, RZ ;  /* 0x0000001f0f027819 */ /* 0x000fe200000006ff */
[----:B-1----:R-:W-:Y:S01]  /*1760*/  ULEA UR4, UR37, UR4, 0x18 ;  /* 0x0000000425047291 */ /* 0x002fe2000f8ec0ff */
[----:B------:R-:W-:Y:S01]  /*1770*/  R2UR UR35, R21 ;  /* 0x00000000152372ca */ /* 0x000fe200000e0000 */
[----:B------:R-:W-:Y:S01]  /*1780*/  UISETP.GE.U32.AND UP0, UPT, UR13, 0x7f, UPT ;  /* 0x0000007f0d00788c */ /* 0x000fe2000bf06070 */
[----:B------:R-:W-:Y:S01]  /*1790*/  R2UR UR11, R20 ;  /* 0x00000000140b72ca */ /* 0x000fe200000e0000 */
[----:B------:R-:W-:Y:S01]  /*17a0*/  ULEA UR8, UR6, UR4, 0x3 ;  /* 0x0000000406087291 */ /* 0x000fe2000f8e18ff */
[----:B------:R-:W-:-:S08]  /*17b0*/  UMOV UR24, URZ ;  /* 0x000000ff00187c82 */ /* 0x000fd00008000000 */
[----:B------:R1:W2:Y:S01]  /*17c0*/  SYNCS.PHASECHK.TRANS64.TRYWAIT P0, [UR8+0x60], R2 ;  /* 0x00006002ff0075a7 */ /* 0x0002a20008001108 */
[----:B------:R-:W-:Y:S02]  /*17d0*/  USHF.L.U32 UR35, UR35, 0x7, URZ ;  /* 0x0000000723237899 */ /* 0x000fe400080006ff */
[----:B------:R-:W-:Y:S01]  /*17e0*/  USHF.L.U32 UR11, UR11, 0x7, URZ ;  /* 0x000000070b0b7899 */ /* 0x000fe200080006ff */
[----:B------:R-:W-:Y:S11]  /*17f0*/  BRA.U !UP0, `(.L_x_21) ;  /* 0x0000000108a47547 */ /* 0x000ff6000b800000 */
[----:B------:R-:W-:Y:S01]  /*1800*/  UMOV UR16, URZ ;  /* 0x000000ff00107c82 */ /* 0x000fe20008000000 */
[----:B------:R-:W-:-:S05]  /*1810*/  UMOV UR17, UR6 ;  /* 0x0000000600117c82 */ /* 0x000fca0008000000 */
.L_x_26:
[----:B-1----:R-:W-:Y:S01]  /*1820*/  ULEA UR33, UR17, UR4, 0x3 ;  /* 0x0000000411217291 */ /* 0x002fe2000f8e18ff */
[----:B--2---:R-:W-:Y:S01]  /*1830*/  @!P5 MOV R3, 0x4000 ;  /* 0x000040000003d802 */ /* 0x004fe20000000f00 */
[----:B--2---:R-:W-:Y:S10]  /*1840*/  @P0 BRA `(.L_x_22) ;  /* 0x00000000000c0947 */ /* 0x004ff40003800000 */
[----:B------:R-:W-:-:S04]  /*1850*/  SHF.L.U32 R5, R15, 0x1f, RZ ;  /* 0x0000001f0f057819 */ /* 0x000fc800000006ff */
[----:B------:R-:W2:Y:S02]  /*1860*/  SYNCS.PHASECHK.TRANS64.TRYWAIT P0, [UR33+0x60], R5 ;  /* 0x00006005ff0075a7 */ /* 0x000ea40008001121 */
[----:B--2---:R-:W-:Y:S05]  /*1870*/  @!P0 BRA `(.L_x_23) ;  /* 0x0000006c00e48947 */ /* 0x004fea0003800000 */
.L_x_22:
[----:B------:R2:W-:Y:S01]  /*1880*/  @!P5 SYNCS.ARRIVE.TRANS64 RZ, [UR33], R3 ;  /* 0x00000003ffffd9a7 */ /* 0x0005e20008000021 */
[----:B------:R-:W-:Y:S04]  /*1890*/  BSSY.RECONVERGENT B0, `(.L_x_24) ;  /* 0x0000003000007945 */ /* 0x000fe80003800200 */
[----:B------:R-:W-:Y:S05]  /*18a0*/  @P4 BRA `(.L_x_25) ;  /* 0x0000000000044947 */ /* 0x000fea0003800000 */
[----:B------:R-:W-:Y:S05]  /*18b0*/  BPT.TRAP 0x1 ;  /* 0x000000040000795c */ /* 0x000fea0000300000 */
.L_x_25:
[----:B------:R-:W-:Y:S05]  /*18c0*/  BSYNC.RECONVERGENT B0 ;  /* 0x0000000000007941 */ /* 0x000fea0003800200 */
.L_x_24:
[----:B------:R-:W-:Y:S02]  /*18d0*/  UIADD3 UR6, UPT, UPT, UR17, 0x1, URZ ;  /* 0x0000000111067890 */ /* 0x000fe4000fffe0ff */
[----:B------:R-:W-:Y:S02]  /*18e0*/  UIADD3 UR26, UP1, UPT, UR22, 0x80, URZ ;  /* 0x00000080161a7890 */ /* 0x000fe4000ff3e0ff */
[----:B------:R-:W-:Y:S02]  /*18f0*/  UISETP.NE.AND UP0, UPT, UR6, 0xc, UPT ;  /* 0x0000000c0600788c */ /* 0x000fe4000bf05270 */
[----:B------:R-:W-:Y:S02]  /*1900*/  USHF.L.U32 UR34, UR16, 0x6, URZ ;  /* 0x0000000610227899 */ /* 0x000fe400080006ff */
[----:B------:R-:W-:Y:S02]  /*1910*/  USEL UR9, URZ, 0x1, UP0 ;  /* 0x00000001ff097887 */ /* 0x000fe40008000000 */
[----:B------:R-:W-:-:S02]  /*1920*/  USEL UR6, UR6, URZ, UP0 ;  /* 0x000000ff06067287 */ /* 0x000fc40008000000 */
[----:B------:R-:W-:Y:S02]  /*1930*/  UIADD3 UR20, UP0, UPT, UR22, 0x180, URZ ;  /* 0x0000018016147890 */ /* 0x000fe4000ff1e0ff */
[----:B------:R-:W-:Y:S01]  /*1940*/  ULEA UR8, UR6, UR4, 0x3 ;  /* 0x0000000406087291 */ /* 0x000fe2000f8e18ff */
[----:B------:R-:W-:Y:S01]  /*1950*/  LOP3.LUT R15, R15, UR9, RZ, 0x3c, !PT ;  /* 0x000000090f0f7c12 */ /* 0x000fe2000f8e3cff */
[----:B------:R-:W-:Y:S02]  /*1960*/  UIADD3.X UR27, UPT, UPT, URZ, UR23, URZ, UP1, !UPT ;  /* 0x00000017ff1b7290 */ /* 0x000fe40008ffe4ff */
[----:B------:R-:W-:Y:S01]  /*1970*/  UIADD3.X UR21, UPT, UPT, URZ, UR23, URZ, UP0, !UPT ;  /* 0x00000017ff157290 */ /* 0x000fe200087fe4ff */
[----:B-1----:R-:W-:Y:S01]  /*1980*/  SHF.L.U32 R2, R15, 0x1f, RZ ;  /* 0x0000001f0f027819 */ /* 0x002fe200000006ff */
[----:B------:R-:W-:Y:S01]  /*1990*/  UMOV UR18, 0x0 ;  /* 0x0000000000127882 */ /* 0x000fe20000000000 */
[----:B------:R-:W-:Y:S01]  /*19a0*/  UMOV UR19, 0x10000000 ;  /* 0x1000000000137882 */ /* 0x000fe20000000000 */
[----:B------:R-:W-:Y:S01]  /*19b0*/  UMOV UR12, UR36 ;  /* 0x00000024000c7c82 */ /* 0x000fe20008000000 */
[----:B------:R1:W1:Y:S01]  /*19c0*/  SYNCS.PHASECHK.TRANS64.TRYWAIT P0, [UR8+0x60], R2 ;  /* 0x00006002ff0075a7 */ /* 0x0002620008001108 */
[----:B------:R-:W-:Y:S01]  /*19d0*/  ULEA UR8, UR17, UR4, 0xd ;  /* 0x0000000411087291 */ /* 0x000fe2000f8e68ff */
[----:B------:R-:W-:Y:S01]  /*19e0*/  UMOV UR9, UR33 ;  /* 0x0000002100097c82 */ /* 0x000fe20008000000 */
[----:B------:R-:W-:-:S02]  /*19f0*/  UMOV UR10, UR34 ;  /* 0x00000022000a7c82 */ /* 0x000fc40008000000 */
[----:B------:R-:W-:Y:S02]  /*1a00*/  UIADD3 UR32, UPT, UPT, UR8, 0x8400, URZ ;  /* 0x0000840008207890 */ /* 0x000fe4000fffe0ff */
[----:B------:R-:W-:Y:S02]  /*1a10*/  UIADD3 UR8, UPT, UPT, UR8, 0x20400, URZ ;  /* 0x0002040008087890 */ /* 0x000fe4000fffe0ff */
[----:B------:R-:W-:Y:S01]  /*1a20*/  UIADD3 UR16, UPT, UPT, UR16, 0x1, URZ ;  /* 0x0000000110107890 */ /* 0x000fe2000fffe0ff */
[----:B------:R-:W-:Y:S01]  /*1a30*/  UMOV UR24, UR5 ;  /* 0x0000000500187c82 */ /* 0x000fe20008000000 */
[----:B------:R-:W-:Y:S02]  /*1a40*/  UMOV UR17, UR6 ;  /* 0x0000000600117c82 */ /* 0x000fe40008000000 */
[----:B------:R-:W-:Y:S01]  /*1a50*/  UISETP.NE.AND UP0, UPT, UR16, UR5, UPT ;  /* 0x000000051000728c */ /* 0x000fe2000bf05270 */
[----:B------:R1:W-:Y:S02]  /*1a60*/  UTMALDG.3D [UR32], [UR26], desc[UR18] ;  /* 0x000012201a0075b4 */ /* 0x0003e40008011000 */
[----:B------:R1:W-:Y:S06]  /*1a70*/  UTMALDG.3D [UR8], [UR20], desc[UR18] ;  /* 0x00001208140075b4 */ /* 0x0003ec0008011000 */
[----:B------:R-:W-:Y:S05]  /*1a80*/  BRA.U UP0, `(.L_x_26) ;  /* 0xfffffffd00647547 */ /* 0x000fea000b83ffff */
.L_x_21:
[----:B-1----:R-:W-:Y:S01]  /*1a90*/  ULEA UR8, UR6, UR4, 0x3 ;  /* 0x0000000406087291 */ /* 0x002fe2000f8e18ff */
[----:B------:R-:W-:Y:S01]  /*1aa0*/  SHF.L.U32 R2, R15, 0x1f, RZ ;  /* 0x0000001f0f027819 */ /* 0x000fe200000006ff */
[----:B------:R-:W-:Y:S01]  /*1ab0*/  @!P1 SYNCS.ARRIVE.TRANS64.A1T0 RZ, [UR4+0xe8], RZ ;  /* 0x0000e8ffffff99a7 */ /* 0x000fe20008100004 */
[----:B------:R-:W-:-:S06]  /*1ac0*/  UISETP.GT.AND UP0, UPT, UR15, UR14, UPT ;  /* 0x0000000e0f00728c */ /* 0x000fcc000bf04270 */
[----:B--2---:R1:W2:Y:S03]  /*1ad0*/  SYNCS.PHASECHK.TRANS64.TRYWAIT P0, [UR8+0x60], R2 ;  /* 0x00006002ff0075a7 */ /* 0x0042a60008001108 */
[----:B------:R-:W-:Y:S05]  /*1ae0*/  BRA.U !UP0, `(.L_x_27) ;  /* 0x0000000108a87547 */ /* 0x000fea000b800000 */
[----:B------:R-:W-:Y:S01]  /*1af0*/  UIADD3 UR21, UPT, UPT, UR7, UR24, URZ ;  /* 0x0000001807157290 */ /* 0x000fe2000fffe0ff */
[----:B------:R-:W-:-:S11]  /*1b00*/  UMOV UR25, UR6 ;  /* 0x0000000600197c82 */ /* 0x000fd60008000000 */
.L_x_32:
[----:B-1----:R-:W-:Y:S01]  /*1b10*/  ULEA UR17, UR25, UR4, 0x3 ;  /* 0x0000000419117291 */ /* 0x002fe2000f8e18ff */
[----:B--2---:R-:W-:Y:S01]  /*1b20*/  @!P5 MOV R3, 0x4000 ;  /* 0x000040000003d802 */ /* 0x004fe20000000f00 */
[----:B--2---:R-:W-:Y:S10]  /*1b30*/  @P0 BRA `(.L_x_28) ;  /* 0x00000000000c0947 */ /* 0x004ff40003800000 */
[----:B------:R-:W-:-:S04]  /*1b40*/  SHF.L.U32 R5, R15, 0x1f, RZ ;  /* 0x0000001f0f057819 */ /* 0x000fc800000006ff */
[----:B------:R-:W2:Y:S02]  /*1b50*/  SYNCS.PHASECHK.TRANS64.TRYWAIT P0, [UR17+0x60], R5 ;  /* 0x00006005ff0075a7 */ /* 0x000ea40008001111 */
[----:B--2---:R-:W-:Y:S05]  /*1b60*/  @!P0 BRA `(.L_x_29) ;  /* 0x0000006c00408947 */ /* 0x004fea0003800000 */
.L_x_28:
[----:B------:R2:W-:Y:S01]  /*1b70*/  @!P5 SYNCS.ARRIVE.TRANS64 RZ, [UR17], R3 ;  /* 0x00000003ffffd9a7 */ /* 0x0005e20008000011 */
[----:B------:R-:W-:Y:S04]  /*1b80*/  BSSY.RECONVERGENT B0, `(.L_x_30) ;  /* 0x0000003000007945 */ /* 0x000fe80003800200 */
[----:B------:R-:W-:Y:S05]  /*1b90*/  @P4 BRA `(.L_x_31) ;  /* 0x0000000000044947 */ /* 0x000fea0003800000 */
[----:B------:R-:W-:Y:S05]  /*1ba0*/  BPT.TRAP 0x1 ;  /* 0x000000040000795c */ /* 0x000fea0000300000 */
.L_x_31:
[----:B------:R-:W-:Y:S05]  /*1bb0*/  BSYNC.RECONVERGENT B0 ;  /* 0x0000000000007941 */ /* 0x000fea0003800200 */
.L_x_30:
        /* <DEDUP_REMOVED lines=20> */
[----:B------:R-:W-:Y:S01]  /*1d00*/  UIADD3 UR8, UPT, UPT, UR8, 0x20400, URZ ;  /* 0x0002040008087890 */ /* 0x000fe2000fffe0ff */
[----:B------:R-:W-:Y:S01]  /*1d10*/  UMOV UR9, UR17 ;  /* 0x0000001100097c82 */ /* 0x000fe20008000000 */
[----:B------:R-:W-:Y:S01]  /*1d20*/  UMOV UR10, UR18 ;  /* 0x00000012000a7c82 */ /* 0x000fe20008000000 */
[----:B------:R-:W-:Y:S01]  /*1d30*/  UIADD3 UR24, UPT, UPT, UR24, 0x1, URZ ;  /* 0x0000000118187890 */ /* 0x000fe2000fffe0ff */
[----:B------:R-:W-:-:S03]  /*1d40*/  UMOV UR25, UR6 ;  /* 0x0000000600197c82 */ /* 0x000fc60008000000 */
[----:B------:R1:W-:Y:S01]  /*1d50*/  UTMALDG.3D [UR16], [UR30], desc[UR26] ;  /* 0x00001a101e0075b4 */ /* 0x0003e20008011000 */
[----:B------:R-:W-:Y:S01]  /*1d60*/  UISETP.NE.AND UP0, UPT, UR24, UR21, UPT ;  /* 0x000000151800728c */ /* 0x000fe2000bf05270 */
[----:B------:R1:W-:Y:S08]  /*1d70*/  UTMALDG.3D [UR8], [UR28], desc[UR26] ;  /* 0x00001a081c0075b4 */ /* 0x0003f00008011000 */
[----:B------:R-:W-:Y:S05]  /*1d80*/  BRA.U UP0, `(.L_x_32) ;  /* 0xfffffffd00607547 */ /* 0x000fea000b83ffff */
.L_x_27:
[----:B-1----:R-:W-:Y:S01]  /*1d90*/  LEA R2, R14, UR4, 0x3 ;  /* 0x000000040e027c11 */ /* 0x002fe2000f8e18ff */
[----:B------:R-:W-:Y:S01]  /*1da0*/  NOP ;  /* 0x0000000000007918 */ /* 0x000fe20000000000 */
[----:B--2---:R-:W-:Y:S02]  /*1db0*/  SHF.L.U32 R3, R12, 0x1f, RZ ;  /* 0x0000001f0c037819 */ /* 0x004fe400000006ff */
[----:B------:R-:W-:Y:S02]  /*1dc0*/  LEA R4, R14, UR4, 0x4 ;  /* 0x000000040e047c11 */ /* 0x000fe4000f8e20ff */
[----:B------:R-:W1:Y:S02]  /*1dd0*/  SYNCS.PHASECHK.TRANS64.TRYWAIT P0, [R2+URZ+0xf0], R3 ;  /* 0x0000f003020075a7 */ /* 0x000e6400080011ff */
[----:B-1----:R-:W-:Y:S05]  /*1de0*/  @!P0 BRA `(.L_x_33) ;  /* 0x0000006800b88947 */ /* 0x002fea0003800000 */
.L_x_117:
[----:B------:R-:W2:Y:S01]  /*1df0*/  LDS.128 R4, [R4+0x180] ;  /* 0x0001800004047984 */ /* 0x000ea20000000c00 */
[----:B---3--:R-:W-:Y:S01]  /*1e00*/  ISETP.GE.AND P0, PT, R72, 0x1, PT ;  /* 0x000000014800780c */ /* 0x008fe20003f06270 */
[----:B-1----:R-:W-:Y:S01]  /*1e10*/  VIADD R2, R2, 0x100 ;  /* 0x0000010002027836 */ /* 0x002fe20000000000 */
[----:B------:R-:W-:Y:S01]  /*1e20*/  @!PT LDS RZ, [RZ] ;  /* 0x00000000fffff984 */ /* 0x000fe20000000800 */
[----:B------:R-:W-:Y:S01]  /*1e30*/  @!PT LDS RZ, [RZ] ;  /* 0x00000000fffff984 */ /* 0x000fe20000000800 */
[----:B------:R-:W-:Y:S01]  /*1e40*/  @!PT LDS RZ, [RZ] ;  /* 0x00000000fffff984 */ /* 0x000fe20000000800 */
[----:B------:R-:W-:Y:S01]  /*1e50*/  @!PT LDS RZ, [RZ] ;  /* 0x00000000fffff984 */ /* 0x000fe20000000800 */
[----:B------:R1:W-:Y:S06]  /*1e60*/  MEMBAR.ALL.CTA ;  /* 0x0000000000007992 */ /* 0x0003ec0000008000 */
[----:B-1----:R-:W1:Y:S01]  /*1e70*/  FENCE.VIEW.ASYNC.S ;  /* 0x00000000000073c6 */ /* 0x002e620000000000 */
[----:B------:R-:W-:-:S04]  /*1e80*/  PRMT R2, RZ, 0x654, R2 ;  /* 0x00000654ff027816 */ /* 0x000fc80000000002 */
[----:B-1----:R1:W-:Y:S01]  /*1e90*/  SYNCS.ARRIVE.TRANS64.RED.A1T0 RZ, [R2+URZ], RZ ;  /* 0x000000ff02ff79a7 */ /* 0x0023e200081004ff */
[----:B--2---:R-:W-:-:S13]  /*1ea0*/  LOP3.LUT P2, RZ, R6, 0x1, RZ, 0xc0, !PT ;  /* 0x0000000106ff7812 */ /* 0x004fda000784c0ff */
[----:B------:R-:W-:Y:S01]  /*1eb0*/  @P2 SHF.R.U32.HI R3, RZ, 0x10, R5 ;  /* 0x00000010ff032819 */ /* 0x000fe20000011605 */
[----:B------:R-:W-:Y:S01]  /*1ec0*/  VOTEU.ANY UP0, P2 ;  /* 0x0000000000ff7886 */ /* 0x000fe20001000100 */
[----:B------:R-:W-:Y:S02]  /*1ed0*/  @P2 MOV R13, R4 ;  /* 0x00000004000d2202 */ /* 0x000fe40000000f00 */
[----:B------:R-:W-:Y:S02]  /*1ee0*/  @P2 R2UR.BROADCAST UR8, R3 ;  /* 0x00000000030822ca */ /* 0x000fe400008e0000 */
[----:B------:R-:W-:-:S11]  /*1ef0*/  @P2 LOP3.LUT R11, R5, 0xffff, RZ, 0xc0, !PT ;  /* 0x0000ffff050b2812 */ /* 0x000fd600078ec0ff */
[----:B------:R-:W-:Y:S01]  /*1f00*/  @UP0 UMOV UR36, UR8 ;  /* 0x0000000800240c82 */ /* 0x000fe20008000000 */
[----:B-1----:R-:W-:Y:S05]  /*1f10*/  @!P0 BRA `(.L_x_34) ;  /* 0x0000000000b88947 */ /* 0x002fea0003800000 */
[----:B------:R-:W4:Y:S01]  /*1f20*/  LDC.64 R4, c[0x0][0xb18] ;  /* 0x0002c600ff047b82 */ /* 0x000f220000000a00 */
[----:B------:R-:W-:-:S07]  /*1f30*/  ISETP.NE.AND P3, PT, R72, 0x1, PT ;  /* 0x000000014800780c */ /* 0x000fce0003f65270 */
[----:B------:R-:W1:Y:S08]  /*1f40*/  LDC.64 R6, c[0x0][0xb10] ;  /* 0x0002c400ff067b82 */ /* 0x000e700000000a00 */
[----:B------:R-:W2:Y:S08]  /*1f50*/  LDC R16, c[0x0][0xb20] ;  /* 0x0002c800ff107b82 */ /* 0x000eb00000000800 */
[----:B------:R-:W3:Y:S01]  /*1f60*/  LDC R18, c[0x0][0xb0c] ;  /* 0x0002c300ff127b82 */ /* 0x000ee20000000800 */
[----:B----4-:R-:W-:Y:S01]  /*1f70*/  IMAD.HI.U32 R17, R0, R5, RZ ;  /* 0x0000000500117227 */ /* 0x010fe200078e00ff */
[----:B------:R-:W-:-:S03]  /*1f80*/  ISETP.NE.AND P0, PT, R4, 0x1, PT ;  /* 0x000000010400780c */ /* 0x000fc60003f05270 */
[----:B------:R-:W-:-:S03]  /*1f90*/  IMAD.HI.U32 R5, R11, R5, RZ ;  /* 0x000000050b057227 */ /* 0x000fc600078e00ff */
[----:B------:R-:W4:Y:S01]  /*1fa0*/  LDC.64 R2, c[0x0][0xb28] ;  /* 0x0002ca00ff027b82 */ /* 0x000f220000000a00 */
[----:B-1----:R-:W-:-:S04]  /*1fb0*/  IMAD.HI.U32 R20, R9, R6, RZ ;  /* 0x0000000609147227 */ /* 0x002fc800078e00ff */
[----:B------:R-:W-:Y:S01]  /*1fc0*/  IMAD.HI.U32 R22, R13, R6, RZ ;  /* 0x000000060d167227 */ /* 0x000fe200078e00ff */
[----:B------:R-:W-:Y:S02]  /*1fd0*/  SHF.R.U32.HI R20, RZ, R7, R20 ;  /* 0x00000007ff147219 */ /* 0x000fe40000011614 */
[-C--:B--2---:R-:W-:Y:S02]  /*1fe0*/  SHF.R.U32.HI R17, RZ, R16.reuse, R17 ;  /* 0x00000010ff117219 */ /* 0x084fe40000011611 */
[----:B------:R-:W-:Y:S02]  /*1ff0*/  SHF.R.U32.HI R16, RZ, R16, R5 ;  /* 0x00000010ff107219 */ /* 0x000fe40000011605 */
[----:B------:R-:W-:Y:S02]  /*2000*/  SEL R17, R0, R17, !P0 ;  /* 0x0000001100117207 */ /* 0x000fe40004000000 */
[----:B------:R-:W-:Y:S02]  /*2010*/  SHF.R.U32.HI R22, RZ, R7, R22 ;  /* 0x00000007ff167219 */ /* 0x000fe40000011616 */
[----:B---3--:R-:W-:-:S02]  /*2020*/  ISETP.NE.AND P1, PT, R18, 0x1, PT ;  /* 0x000000011200780c */ /* 0x008fc40003f25270 */
[----:B------:R-:W-:Y:S02]  /*2030*/  SEL R5, R11, R16, !P0 ;  /* 0x000000100b057207 */ /* 0x000fe40004000000 */
[----:B------:R-:W-:Y:S02]  /*2040*/  SEL R19, R9, R20, !P1 ;  /* 0x0000001409137207 */ /* 0x000fe40004800000 */
[----:B------:R-:W-:Y:S01]  /*2050*/  SEL R7, R13, R22, !P1 ;  /* 0x000000160d077207 */ /* 0x000fe20004800000 */
[----:B----4-:R-:W-:-:S04]  /*2060*/  IMAD.HI.U32 R20, R17, R2, RZ ;  /* 0x0000000211147227 */ /* 0x010fc800078e00ff */
[----:B------:R-:W-:Y:S01]  /*2070*/  IMAD.HI.U32 R6, R19, R2, RZ ;  /* 0x0000000213067227 */ /* 0x000fe200078e00ff */
[----:B------:R-:W-:-:S04]  /*2080*/  @P3 SHF.R.U32.HI R17, RZ, R3, R20 ;  /* 0x00000003ff113219 */ /* 0x000fc80000011614 */
        /* <DEDUP_REMOVED lines=8> */
[----:B------:R-:W-:-:S04]  /*2110*/  @!P0 IMAD.HI.U32 R16, R7, R2, RZ ;  /* 0x0000000207108227 */ /* 0x000fc800078e00ff */
[----:B------:R-:W-:Y:S01]  /*2120*/  IMAD.MOV R2, RZ, RZ, -R6 ;  /* 0x000000ffff027224 */ /* 0x000fe200078e0a06 */
[----:B------:R-:W-:-:S03]  /*2130*/  @!P0 SHF.R.U32.HI R16, RZ, R3, R16 ;  /* 0x00000003ff108219 */ /* 0x000fc60000011610 */
[----:B------:R-:W-:Y:S01]  /*2140*/  IMAD R2, R72, R2, R5 ;  /* 0x0000000248027224 */ /* 0x000fe200078e0205 */
[----:B------:R-:W-:Y:S02]  /*2150*/  @!P0 SEL R3, R7, R16, !P3 ;  /* 0x0000001007038207 */ /* 0x000fe40005800000 */
[----:B------:R-:W-:-:S03]  /*2160*/  IADD3 R16, PT, PT, -R5, RZ, RZ ;  /* 0x000000ff05107210 */ /* 0x000fc60007ffe1ff */
[--C-:B------:R-:W-:Y:S02]  /*2170*/  @!P0 IMAD.IADD R6, R6, 0x1, -R3.reuse ;  /* 0x0000000106068824 */ /* 0x100fe400078e0a03 */
[----:B------:R-:W-:Y:S01]  /*2180*/  @!P0 IMAD R3, R2, R19, R3 ;  /* 0x0000001302038224 */ /* 0x000fe200078e0203 */
[----:B------:R-:W-:Y:S01]  /*2190*/  IADD3 R2, PT, PT, -R7, RZ, RZ ;  /* 0x000000ff07027210 */ /* 0x000fe20007ffe1ff */
[----:B------:R-:W-:Y:S02]  /*21a0*/  @!P0 IMAD R5, R72, R6, R7 ;  /* 0x0000000648058224 */ /* 0x000fe400078e0207 */
[----:B------:R-:W-:Y:S02]  /*21b0*/  IMAD R11, R4, R16, R11 ;  /* 0x00000010040b7224 */ /* 0x000fe400078e020b */
[----:B------:R-:W-:Y:S02]  /*21c0*/  @!P0 IMAD.MOV.U32 R7, RZ, RZ, R3 ;  /* 0x000000ffff078224 */ /* 0x000fe400078e0003 */
[----:B------:R-:W-:-:S02]  /*21d0*/  IMAD R2, R18, R2, R13 ;  /* 0x0000000212027224 */ /* 0x000fc400078e020d */
[----:B------:R-:W-:Y:S02]  /*21e0*/  IMAD R11, R5, R4, R11 ;  /* 0x00000004050b7224 */ /* 0x000fe400078e020b */
[----:B------:R-:W-:Y:S02]  /*21f0*/  IMAD R13, R7, R18, R2 ;  /* 0x00000012070d7224 */ /* 0x000fe400078e0202 */
.L_x_34:
[----:B------:R-:W1:Y:S02]  /*2200*/  LDCU UR8, c[0x0][0xb30] ;  /* 0x00016600ff0877ac */ /* 0x000e640008000800 */
[----:B-1----:R-:W-:-:S09]  /*2210*/  UISETP.NE.AND UP0, UPT, UR8, 0x1, UPT ;  /* 0x000000010800788c */ /* 0x002fd2000bf05270 */
[----:B------:R-:W-:Y:S05]  /*2220*/  BRA.U UP0, `(.L_x_35) ;  /* 0x0000000100407547 */ /* 0x000fea000b800000 */
[----:B------:R-:W1:Y:S08]  /*2230*/  LDC.64 R4, c[0x0][0xb10] ;  /* 0x0002c400ff047b82 */ /* 0x000e700000000a00 */
[----:B------:R-:W2:Y:S08]  /*2240*/  LDC.64 R2, c[0x0][0xb18] ;  /* 0x0002c600ff027b82 */ /* 0x000eb00000000a00 */
[----:B------:R-:W3:Y:S08]  /*2250*/  LDC R6, c[0x0][0xb20] ;  /* 0x0002c800ff067b82 */ /* 0x000ef00000000800 */
[----:B------:R-:W4:Y:S01]  /*2260*/  LDC R16, c[0x0][0xb0c] ;  /* 0x0002c300ff107b82 */ /* 0x000f220000000800 */
[----:B-1----:R-:W-:-:S05]  /*2270*/  IMAD.HI.U32 R4, R13, R4, RZ ;  /* 0x000000040d047227 */ /* 0x002fca00078e00ff */
[----:B------:R-:W-:Y:S01]  /*2280*/  SHF.R.U32.HI R4, RZ, R5, R4 ;  /* 0x00000005ff047219 */ /* 0x000fe20000011604 */
[----:B--2---:R-:W-:Y:S01]  /*2290*/  IMAD.HI.U32 R3, R11, R3, RZ ;  /* 0x000000030b037227 */ /* 0x004fe200078e00ff */
[----:B------:R-:W-:-:S04]  /*22a0*/  ISETP.NE.AND P0, PT, R2, 0x1, PT ;  /* 0x000000010200780c */ /* 0x000fc80003f05270 */
[----:B---3--:R-:W-:-:S04]  /*22b0*/  SHF.R.U32.HI R6, RZ, R6, R3 ;  /* 0x00000006ff067219 */ /* 0x008fc80000011603 */
[----:B------:R-:W-:Y:S02]  /*22c0*/  SEL R3, R11, R6, !P0 ;  /* 0x000000060b037207 */ /* 0x000fe40004000000 */
[----:B----4-:R-:W-:-:S04]  /*22d0*/  ISETP.NE.AND P1, PT, R16, 0x1, PT ;  /* 0x000000011000780c */ /* 0x010fc80003f25270 */
[----:B------:R-:W-:-:S05]  /*22e0*/  SEL R4, R13, R4, !P1 ;  /* 0x000000040d047207 */ /* 0x000fca0004800000 */
[----:B------:R-:W-:Y:S02]  /*22f0*/  IMAD.IADD R5, R3, 0x1, -R4 ;  /* 0x0000000103057824 */ /* 0x000fe400078e0a04 */
[----:B------:R-:W-:Y:S02]  /*2300*/  IMAD.IADD R3, R4, 0x1, -R3 ;  /* 0x0000000104037824 */ /* 0x000fe400078e0a03 */
[----:B------:R-:W-:Y:S02]  /*2310*/  IMAD R13, R5, R16, R13 ;  /* 0x00000010050d7224 */ /* 0x000fe400078e020d */
[----:B------:R-:W-:-:S07]  /*2320*/  IMAD R11, R3, R2, R11 ;  /* 0x00000002030b7224 */ /* 0x000fce00078e020b */
.L_x_35:
[----:B------:R-:W-:Y:S01]  /*2330*/  VIADD R14, R14, 0x1 ;  /* 0x000000010e0e7836 */ /* 0x000fe20000000000 */
[----:B------:R-:W-:Y:S01]  /*2340*/  PLOP3.LUT P1, PT, PT, PT, PT, 0x80, 0x8 ;  /* 0x000000000008781c */ /* 0x000fe20003f2f070 */
[----:B------:R-:W-:Y:S02]  /*2350*/  IMAD.IADD R21, R13, 0x1, R152 ;  /* 0x000000010d157824 */ /* 0x000fe400078e0298 */
[----:B------:R-:W-:Y:S01]  /*2360*/  IMAD.IADD R20, R11, 0x1, R150 ;  /* 0x000000010b147824 */ /* 0x000fe200078e0296 */
[----:B------:R-:W-:-:S04]  /*2370*/  ISETP.NE.AND P0, PT, R14, 0x2, PT ;  /* 0x000000020e00780c */ /* 0x000fc80003f05270 */
[----:B------:R-:W-:Y:S02]  /*2380*/  SEL R3, RZ, 0x1, P0 ;  /* 0x00000001ff037807 */ /* 0x000fe40000000000 */
[----:B------:R-:W-:Y:S02]  /*2390*/  SEL R14, R14, RZ, P0 ;  /* 0x000000ff0e0e7207 */ /* 0x000fe40000000000 */
[----:B------:R-:W-:Y:S01]  /*23a0*/  LOP3.LUT R12, R12, R3, RZ, 0x3c, !PT ;  /* 0x000000030c0c7212 */ /* 0x000fe200078e3cff */
[----:B------:R-:W-:Y:S06]  /*23b0*/  @P2 BRA `(.L_x_36) ;  /* 0xfffffff000a02947 */ /* 0x000fec000383ffff */
[----:B------:R-:W-:Y:S01]  /*23c0*/  UIADD3 UR4, UPT, UPT, UR4, 0x60, URZ ;  /* 0x0000006004047890 */ /* 0x000fe2000fffe0ff */
[----:B------:R-:W-:-:S03]  /*23d0*/  SHF.L.U32 R3, R15, 0x1f, RZ ;  /* 0x0000001f0f037819 */ /* 0x000fc600000006ff */
[----:B------:R-:W-:-:S09]  /*23e0*/  ULEA UR5, UR6, UR4, 0x3 ;  /* 0x0000000406057291 */ /* 0x000fd2000f8e18ff */
[----:B------:R-:W1:Y:S02]  /*23f0*/  SYNCS.PHASECHK.TRANS64.TRYWAIT P0, [UR5], R3 ;  /* 0x00000003ff0075a7 */ /* 0x000e640008001105 */
[----:B-1----:R-:W-:Y:S05]  /*2400*/  @!P0 BRA `(.L_x_37) ;  /* 0x0000006400448947 */ /* 0x002fea0003800000 */
.L_x_119:
[----:B------:R-:W-:-:S04]  /*2410*/  UIADD3 UR6, UPT, UPT, UR6, 0x1, URZ ;  /* 0x0000000106067890 */ /* 0x000fc8000fffe0ff */
[----:B------:R-:W-:-:S04]  /*2420*/  UISETP.NE.AND UP0, UPT, UR6, 0xc, UPT ;  /* 0x0000000c0600788c */ /* 0x000fc8000bf05270 */
[----:B------:R-:W-:Y:S02]  /*2430*/  USEL UR7, URZ, 0x1, UP0 ;  /* 0x00000001ff077887 */ /* 0x000fe40008000000 */
[----:B------:R-:W-:-:S04]  /*2440*/  USEL UR6, UR6, URZ, UP0 ;  /* 0x000000ff06067287 */ /* 0x000fc80008000000 */
[----:B------:R-:W-:Y:S01]  /*2450*/  ULEA UR5, UR6, UR4, 0x3 ;  /* 0x0000000406057291 */ /* 0x000fe2000f8e18ff */
[----:B------:R-:W-:-:S04]  /*2460*/  LOP3.LUT R2, R15, UR7, RZ, 0x3c, !PT ;  /* 0x000000070f027c12 */ /* 0x000fc8000f8e3cff */
[----:B-1----:R-:W-:-:S04]  /*2470*/  SHF.L.U32 R3, R2, 0x1f, RZ ;  /* 0x0000001f02037819 */ /* 0x002fc800000006ff */
[----:B------:R-:W1:Y:S02]  /*2480*/  SYNCS.PHASECHK.TRANS64.TRYWAIT P0, [UR5], R3 ;  /* 0x00000003ff0075a7 */ /* 0x000e640008001105 */
[----:B-1----:R-:W-:Y:S05]  /*2490*/  @!P0 BRA `(.L_x_38) ;  /* 0x0000006400388947 */ /* 0x002fea0003800000 */
.L_x_121:
        /* <DEDUP_REMOVED lines=9> */
.L_x_123:
        /* <DEDUP_REMOVED lines=9> */
.L_x_125:
        /* <DEDUP_REMOVED lines=9> */
.L_x_127:
        /* <DEDUP_REMOVED lines=9> */
.L_x_129:
        /* <DEDUP_REMOVED lines=9> */
.L_x_131:
        /* <DEDUP_REMOVED lines=9> */
.L_x_133:
        /* <DEDUP_REMOVED lines=9> */
.L_x_135:
        /* <DEDUP_REMOVED lines=9> */
.L_x_137:
        /* <DEDUP_REMOVED lines=9> */
.L_x_139:
[----:B------:R-:W-:-:S04]  /*29b0*/  UIADD3 UR6, UPT, UPT, UR6, 0x1, URZ ;  /* 0x0000000106067890 */ /* 0x000fc8000fffe0ff */
[----:B------:R-:W-:-:S04]  /*29c0*/  UISETP.NE.AND UP0, UPT, UR6, 0xc, UPT ;  /* 0x0000000c0600788c */ /* 0x000fc8000bf05270 */
[----:B------:R-:W-:Y:S02]  /*29d0*/  USEL UR5, URZ, 0x1, UP0 ;  /* 0x00000001ff057887 */ /* 0x000fe40008000000 */
[----:B------:R-:W-:-:S04]  /*29e0*/  USEL UR6, UR6, URZ, UP0 ;  /* 0x000000ff06067287 */ /* 0x000fc80008000000 */
[----:B------:R-:W-:Y:S01]  /*29f0*/  ULEA UR6, UR6, UR4, 0x3 ;  /* 0x0000000406067291 */ /* 0x000fe2000f8e18ff */
[----:B-1----:R-:W-:-:S04]  /*2a00*/  LOP3.LUT R3, R2, UR5, RZ, 0x3c, !PT ;  /* 0x0000000502037c12 */ /* 0x002fc8000f8e3cff */
[----:B------:R-:W-:Y:S01]  /*2a10*/  SHF.L.U32 R3, R3, 0x1f, RZ ;  /* 0x0000001f03037819 */ /* 0x000fe200000006ff */
[----:B----4-:R-:W-:-:S07]  /*2a20*/  IMAD.U32 R0, RZ, RZ, UR6 ;  /* 0x00000006ff007e24 */ /* 0x010fce000f8e00ff */
.L_x_48:
[----:B-1----:R1:W2:Y:S02]  /*2a30*/  SYNCS.PHASECHK.TRANS64.TRYWAIT P0, [R0+URZ], R3 ;  /* 0x00000003000075a7 */ /* 0x0022a400080011ff */
[----:B--2---:R-:W-:Y:S05]  /*2a40*/  @!P0 NANOSLEEP.SYNCS 0x989680 ;  /* 0x009896800000895d */ /* 0x004fea0003900000 */
[----:B------:R-:W2:Y:S02]  /*2a50*/  @!P0 SYNCS.PHASECHK.TRANS64 P0, [R0+URZ], R3 ;  /* 0x00000003000085a7 */ /* 0x000ea400080010ff */
[----:B--2---:R-:W-:Y:S05]  /*2a60*/  @P0 EXIT ;  /* 0x000000000000094d */ /* 0x004fea0003800000 */
[----:B------:R-:W-:Y:S05]  /*2a70*/  BRA `(.L_x_48) ;  /* 0xfffffffc00ec7947 */ /* 0x000fea000383ffff */
.L_x_18:
[----:B------:R-:W-:-:S04]  /*2a80*/  UISETP.NE.AND UP1, UPT, UR37, URZ, UPT ;  /* 0x000000ff2500728c */ /* 0x000fc8000bf25270 */
[----:B------:R-:W-:-:S09]  /*2a90*/  UISETP.NE.OR UP1, UPT, UR8, 0x1, UP1 ;  /* 0x000000010800788c */ /* 0x000fd20008f25670 */
[----:B------:R-:W-:Y:S05]  /*2aa0*/  BRA.U UP1, `(.L_x_49) ;  /* 0x0000000501487547 */ /* 0x000fea000b800000 */
[----:B------:R-:W-:Y:S01]  /*2ab0*/  ISETP.NE.AND P2, PT, R2, RZ, PT ;  /* 0x000000ff0200720c */ /* 0x000fe20003f45270 */
[----:B------:R-:W-:Y:S01]  /*2ac0*/  IMAD.MOV.U32 R12, RZ, RZ, 0x1 ;  /* 0x00000001ff0c7424 */ /* 0x000fe200078e00ff */
[----:B------:R-:W-:Y:S02]  /*2ad0*/  CS2R R10, SRZ ;  /* 0x00000000000a7805 */ /* 0x000fe4000001ff00 */
[----:B------:R-:W-:Y:S01]  /*2ae0*/  CS2R R8, SRZ ;  /* 0x0000000000087805 */ /* 0x000fe2000001ff00 */
[----:B------:R-:W-:Y:S01]  /*2af0*/  UMOV UR4, 0x400 ;  /* 0x0000040000047882 */ /* 0x000fe20000000000 */
[----:B------:R-:W-:Y:S01]  /*2b00*/  UMOV UR6, URZ ;  /* 0x000000ff00067c82 */ /* 0x000fe20008000000 */
[----:B------:R-:W-:-:S12]  /*2b10*/  ULEA UR37, UR37, UR4, 0x18 ;  /* 0x0000000425257291 */ /* 0x000fd8000f8ec0ff */
.L_x_53:
[----:B------:R-:W-:Y:S02]  /*2b20*/  LEA R0, R8, UR37, 0x3 ;  /* 0x0000002508007c11 */ /* 0x000fe4000f8e18ff */
[----:B------:R-:W-:-:S03]  /*2b30*/  SHF.L.U32 R5, R9, 0x1f, RZ ;  /* 0x0000001f09057819 */ /* 0x000fc600000006ff */
[----:B------:R-:W-:Y:S01]  /*2b40*/  VIADD R4, R0, 0x160 ;  /* 0x0000016000047836 */ /* 0x000fe20000000000 */
[----:B------:R-:W1:Y:S02]  /*2b50*/  SYNCS.PHASECHK.TRANS64.TRYWAIT P0, [R0+URZ+0x150], R5 ;  /* 0x00015005000075a7 */ /* 0x000e6400080011ff */
[----:B-1----:R-:W-:Y:S05]  /*2b60*/  @!P0 BRA `(.L_x_50) ;  /* 0x0000006000748947 */ /* 0x002fea0003800000 */
.L_x_140:
[----:B------:R-:W-:Y:S01]  /*2b70*/  ULEA UR5, UR6, UR37, 0x3 ;  /* 0x0000002506057291 */ /* 0x000fe2000f8e18ff */
[----:B------:R-:W-:Y:S02]  /*2b80*/  PRMT R4, RZ, 0x654, R4 ;  /* 0x00000654ff047816 */ /* 0x000fe40000000004 */
[----:B-1----:R-:W-:Y:S01]  /*2b90*/  SHF.L.U32 R5, R12, 0x1f, RZ ;  /* 0x0000001f0c057819 */ /* 0x002fe200000006ff */
[----:B------:R-:W-:Y:S01]  /*2ba0*/  UIADD3 UR4, UPT, UPT, UR5, 0xf0, URZ ;  /* 0x000000f005047890 */ /* 0x000fe2000fffe0ff */
[----:B------:R1:W-:Y:S05]  /*2bb0*/  SYNCS.ARRIVE.TRANS64.RED.A1T0 RZ, [R4+URZ], RZ ;  /* 0x000000ff04ff79a7 */ /* 0x0003ea00081004ff */
[----:B------:R-:W-:Y:S01]  /*2bc0*/  IMAD.U32 R7, RZ, RZ, UR4 ;  /* 0x00000004ff077e24 */ /* 0x000fe2000f8e00ff */
[----:B------:R-:W2:Y:S04]  /*2bd0*/  SYNCS.PHASECHK.TRANS64.TRYWAIT P0, [UR5+0x100], R5 ;  /* 0x00010005ff0075a7 */ /* 0x000ea80008001105 */
[----:B------:R-:W-:Y:S01]  /*2be0*/  PRMT R6, R2, 0x654, R7 ;  /* 0x0000065402067816 */ /* 0x000fe20000000007 */
[----:B-1----:R-:W-:Y:S01]  /*2bf0*/  @!P2 IMAD.MOV.U32 R4, RZ, RZ, 0x10 ;  /* 0x00000010ff04a424 */ /* 0x002fe200078e00ff */
[----:B--2---:R-:W-:Y:S06]  /*2c00*/  @!P0 BRA `(.L_x_51) ;  /* 0x0000006000608947 */ /* 0x004fec0003800000 */
.L_x_142:
[----:B------:R-:W-:Y:S01]  /*2c10*/  ULEA UR4, UR6, UR37, 0x4 ;  /* 0x0000002506047291 */ /* 0x000fe2000f8e20ff */
[----:B------:R-:W-:Y:S01]  /*2c20*/  SEL R3, R6, R3, !P2 ;  /* 0x0000000306037207 */ /* 0x000fe20005000000 */
[----:B------:R-:W-:Y:S01]  /*2c30*/  UIADD3 UR5, UPT, UPT, UR5, 0xf0, URZ ;  /* 0x000000f005057890 */ /* 0x000fe2000fffe0ff */
[----:B-1----:R-:W-:Y:S01]  /*2c40*/  LEA R0, R11, UR37, 0x3 ;  /* 0x000000250b007c11 */ /* 0x002fe2000f8e18ff */
[----:B------:R-:W-:Y:S01]  /*2c50*/  UIADD3 UR4, UPT, UPT, UR4, 0x180, URZ ;  /* 0x0000018004047890 */ /* 0x000fe2000fffe0ff */
[----:B------:R-:W-:Y:S01]  /*2c60*/  SHF.L.U32 R5, R10, 0x1f, RZ ;  /* 0x0000001f0a057819 */ /* 0x000fe200000006ff */
[----:B------:R1:W-:Y:S01]  /*2c70*/  @!P2 SYNCS.ARRIVE.TRANS64.RED RZ, [R3+URZ], R4 ;  /* 0x0000000403ffa9a7 */ /* 0x0003e200080004ff */
[----:B------:R-:W-:Y:S01]  /*2c80*/  UIADD3 UR6, UPT, UPT, UR6, 0x1, URZ ;  /* 0x0000000106067890 */ /* 0x000fe2000fffe0ff */
[----:B------:R-:W-:-:S03]  /*2c90*/  VIADD R8, R8, 0x1 ;  /* 0x0000000108087836 */ /* 0x000fc60000000000 */
[----:B------:R-:W-:Y:S02]  /*2ca0*/  UISETP.NE.AND UP0, UPT, UR6, 0x2, UPT ;  /* 0x000000020600788c */ /* 0x000fe4000bf05270 */
[----:B------:R-:W-:Y:S06]  /*2cb0*/  UGETNEXTWORKID.BROADCAST [UR4], [UR5] ;  /* 0x00000000040073ca */ /* 0x000fec0008000100 */
[----:B------:R-:W-:Y:S01]  /*2cc0*/  USEL UR4, URZ, 0x1, UP0 ;  /* 0x00000001ff047887 */ /* 0x000fe20008000000 */
[----:B------:R-:W-:Y:S01]  /*2cd0*/  ISETP.NE.AND P0, PT, R8, 0x2, PT ;  /* 0x000000020800780c */ /* 0x000fe20003f05270 */
[----:B------:R-:W-:Y:S01]  /*2ce0*/  USEL UR6, UR6, URZ, UP0 ;  /* 0x000000ff06067287 */ /* 0x000fe20008000000 */
[----:B------:R-:W2:Y:S03]  /*2cf0*/  SYNCS.PHASECHK.TRANS64.TRYWAIT P1, [R0+URZ+0xf0], R5 ;  /* 0x0000f005000075a7 */ /* 0x000ea600080211ff */
[----:B------:R-:W-:Y:S01]  /*2d00*/  LOP3.LUT R12, R12, UR4, RZ, 0x3c, !PT ;  /* 0x000000040c0c7c12 */ /* 0x000fe2000f8e3cff */
[----:B-12---:R-:W-:Y:S07]  /*2d10*/  @!P1 BRA `(.L_x_52) ;  /* 0x0000006000349947 */ /* 0x006fee0003800000 */
.L_x_143:
[C---:B------:R-:W-:Y:S01]  /*2d20*/  LEA R4, R11.reuse, UR37, 0x4 ;  /* 0x000000250b047c11 */ /* 0x040fe2000f8e20ff */
[----:B-1----:R-:W-:Y:S01]  /*2d30*/  VIADD R0, R0, 0x100 ;  /* 0x0000010000007836 */ /* 0x002fe20000000000 */
[----:B------:R-:W-:Y:S01]  /*2d40*/  SEL R8, R8, RZ, P0 ;  /* 0x000000ff08087207 */ /* 0x000fe20000000000 */
[----:B------:R-:W-:-:S03]  /*2d50*/  VIADD R11, R11, 0x1 ;  /* 0x000000010b0b7836 */ /* 0x000fc60000000000 */
[----:B------:R-:W1:Y:S01]  /*2d60*/  LDS.128 R4, [R4+0x180] ;  /* 0x0001800004047984 */ /* 0x000e620000000c00 */
[----:B------:R-:W-:Y:S02]  /*2d70*/  PRMT R0, RZ, 0x654, R0 ;  /* 0x00000654ff007816 */ /* 0x000fe40000000000 */
[C---:B------:R-:W-:Y:S01]  /*2d80*/  ISETP.NE.AND P1, PT, R11.reuse, 0x2, PT ;  /* 0x000000020b00780c */ /* 0x040fe20003f25270 */
[----:B------:R-:W-:Y:S01]  /*2d90*/  @!PT LDS RZ, [RZ] ;  /* 0x00000000fffff984 */ /* 0x000fe20000000800 */
[----:B------:R-:W-:Y:S01]  /*2da0*/  @!PT LDS RZ, [RZ] ;  /* 0x00000000fffff984 */ /* 0x000fe20000000800 */
[----:B------:R-:W-:Y:S01]  /*2db0*/  @!PT LDS RZ, [RZ] ;  /* 0x00000000fffff984 */ /* 0x000fe20000000800 */
[----:B------:R-:W-:Y:S01]  /*2dc0*/  @!PT LDS RZ, [RZ] ;  /* 0x00000000fffff984 */ /* 0x000fe20000000800 */
[----:B------:R2:W-:Y:S06]  /*2dd0*/  MEMBAR.ALL.CTA ;  /* 0x0000000000007992 */ /* 0x0005ec0000008000 */
[----:B--2---:R-:W2:Y:S01]  /*2de0*/  FENCE.VIEW.ASYNC.S ;  /* 0x00000000000073c6 */ /* 0x004ea20000000000 */
[----:B------:R-:W-:Y:S01]  /*2df0*/  SEL R11, R11, RZ, P1 ;  /* 0x000000ff0b0b7207 */ /* 0x000fe20000800000 */
[----:B--2---:R2:W-:Y:S01]  /*2e00*/  SYNCS.ARRIVE.TRANS64.RED.A1T0 RZ, [R0+URZ], RZ ;  /* 0x000000ff00ff79a7 */ /* 0x0045e200081004ff */
[----:B-1----:R-:W-:-:S02]  /*2e10*/  LOP3.LUT P3, RZ, R6, 0x1, RZ, 0xc0, !PT ;  /* 0x0000000106ff7812 */ /* 0x002fc4000786c0ff */
[----:B------:R-:W-:-:S04]  /*2e20*/  SEL R5, RZ, 0x1, P1 ;  /* 0x00000001ff057807 */ /* 0x000fc80000800000 */
[----:B------:R-:W-:Y:S02]  /*2e30*/  LOP3.LUT R10, R10, R5, RZ, 0x3c, !PT ;  /* 0x000000050a0a7212 */ /* 0x000fe400078e3cff */
[----:B--2---:R-:W-:-:S04]  /*2e40*/  SEL R0, RZ, 0x1, P0 ;  /* 0x00000001ff007807 */ /* 0x004fc80000000000 */
[----:B------:R-:W-:Y:S01]  /*2e50*/  LOP3.LUT R9, R9, R0, RZ, 0x3c, !PT ;  /* 0x0000000009097212 */ /* 0x000fe200078e3cff */
[----:B------:R-:W-:Y:S06]  /*2e60*/  @P3 BRA `(.L_x_53) ;  /* 0xfffffffc002c3947 */ /* 0x000fec000383ffff */
[----:B------:R-:W-:Y:S01]  /*2e70*/  ULEA UR5, UR6, UR37, 0x3 ;  /* 0x0000002506057291 */ /* 0x000fe2000f8e18ff */
[----:B------:R-:W-:-:S08]  /*2e80*/  SHF.L.U32 R3, R12, 0x1f, RZ ;  /* 0x0000001f0c037819 */ /* 0x000fd000000006ff */
[----:B------:R-:W1:Y:S02]  /*2e90*/  SYNCS.PHASECHK.TRANS64 P0, [UR5+0x100], R3 ;  /* 0x00010003ff0075a7 */ /* 0x000e640008001005 */
[----:B-1----:R-:W-:Y:S05]  /*2ea0*/  @P0 BRA `(.L_x_54) ;  /* 0x0000000000080947 */ /* 0x002fea0003800000 */
[----:B------:R-:W1:Y:S02]  /*2eb0*/  SYNCS.PHASECHK.TRANS64.TRYWAIT P0, [UR5+0x100], R3 ;  /* 0x00010003ff0075a7 */ /* 0x000e640008001105 */
[----:B-1----:R-:W-:Y:S05]  /*2ec0*/  @!P0 BRA `(.L_x_55) ;  /* 0x0000005c00dc8947 */ /* 0x002fea0003800000 */
.L_x_54:
[----:B------:R-:W-:-:S04]  /*2ed0*/  UIADD3 UR4, UPT, UPT, UR6, 0x1, URZ ;  /* 0x0000000106047890 */ /* 0x000fc8000fffe0ff */
[----:B------:R-:W-:-:S04]  /*2ee0*/  UISETP.NE.AND UP0, UPT, UR4, 0x2, UPT ;  /* 0x000000020400788c */ /* 0x000fc8000bf05270 */
[----:B------:R-:W-:Y:S02]  /*2ef0*/  USEL UR7, URZ, 0x1, UP0 ;  /* 0x00000001ff077887 */ /* 0x000fe40008000000 */
[----:B------:R-:W-:-:S04]  /*2f00*/  USEL UR4, UR4, URZ, UP0 ;  /* 0x000000ff04047287 */ /* 0x000fc80008000000 */
[----:B------:R-:W-:Y:S01]  /*2f10*/  ULEA UR4, UR4, UR37, 0x3 ;  /* 0x0000002504047291 */ /* 0x000fe2000f8e18ff */
[----:B-1----:R-:W-:-:S04]  /*2f20*/  LOP3.LUT R3, R12, UR7, RZ, 0x3c, !PT ;  /* 0x000000070c037c12 */ /* 0x002fc8000f8e3cff */
[----:B------:R-:W-:-:S04]  /*2f30*/  SHF.L.U32 R0, R3, 0x1f, RZ ;  /* 0x0000001f03007819 */ /* 0x000fc800000006ff */
[----:B------:R-:W1:Y:S02]  /*2f40*/  SYNCS.PHASECHK.TRANS64 P0, [UR4+0x100], R0 ;  /* 0x00010000ff0075a7 */ /* 0x000e640008001004 */
[----:B-1----:R-:W-:Y:S05]  /*2f50*/  @P0 EXIT ;  /* 0x000000000000094d */ /* 0x002fea0003800000 */
[----:B------:R-:W-:Y:S02]  /*2f60*/  SHF.L.U32 R3, R3, 0x1f, RZ ;  /* 0x0000001f03037819 */ /* 0x000fe400000006ff */
[----:B------:R-:W-:-:S07]  /*2f70*/  MOV R0, UR4 ;  /* 0x0000000400007c02 */ /* 0x000fce0008000f00 */
.L_x_56:
[----:B-1----:R1:W2:Y:S02]  /*2f80*/  SYNCS.PHASECHK.TRANS64.TRYWAIT P0, [R0+URZ+0x100], R3 ;  /* 0x00010003000075a7 */ /* 0x0022a400080011ff */
[----:B--2---:R-:W-:Y:S05]  /*2f90*/  @!P0 NANOSLEEP.SYNCS 0x989680 ;  /* 0x009896800000895d */ /* 0x004fea0003900000 */
[----:B------:R-:W2:Y:S02]  /*2fa0*/  @!P0 SYNCS.PHASECHK.TRANS64 P0, [R0+URZ+0x100], R3 ;  /* 0x00010003000085a7 */ /* 0x000ea400080010ff */
[----:B--2---:R-:W-:Y:S05]  /*2fb0*/  @P0 EXIT ;  /* 0x000000000000094d */ /* 0x004fea0003800000 */
[----:B------:R-:W-:Y:S05]  /*2fc0*/  BRA `(.L_x_56) ;  /* 0xfffffffc00ec7947 */ /* 0x000fea000383ffff */
.L_x_49:
[----:B------:R-:W-:-:S09]  /*2fd0*/  UISETP.NE.AND UP1, UPT, UR8, URZ, UPT ;  /* 0x000000ff0800728c */ /* 0x000fd2000bf25270 */
[----:B------:R-:W-:Y:S05]  /*2fe0*/  BRA.U UP1, `(.L_x_57) ;  /* 0x0000000d017c7547 */ /* 0x000fea000b800000 */
[----:B------:R-:W-:Y:S01]  /*2ff0*/  UMOV UR4, 0x40 ;  /* 0x0000004000047882 */ /* 0x000fe20000000000 */
[----:B------:R-:W-:Y:S01]  /*3000*/  NOP ;  /* 0x0000000000007918 */ /* 0x000fe20000000000 */
[----:B------:R-:W-:Y:S01]  /*3010*/  ULEA UR4, UR37, UR4, 0x18 ;  /* 0x0000000425047291 */ /* 0x000fe2000f8ec0ff */
[----:B------:R-:W-:Y:S02]  /*3020*/  UMOV UR5, 0x400 ;  /* 0x0000040000057882 */ /* 0x000fe40000000000 */
[----:B------:R-:W-:-:S06]  /*3030*/  ULEA UR37, UR37, UR5, 0x18 ;  /* 0x0000000525257291 */ /* 0x000fcc000f8ec0ff */
[----:B------:R-:W1:Y:S02]  /*3040*/  LDS.U8 R0, [UR4+0x1c] ;  /* 0x00001c04ff007984 */ /* 0x000e640008000000 */
[----:B-1----:R-:W-:-:S13]  /*3050*/  ISETP.NE.AND P0, PT, R0, RZ, PT ;  /* 0x000000ff0000720c */ /* 0x002fda0003f05270 */
[----:B------:R-:W-:Y:S05]  /*3060*/  @P0 BRA `(.L_x_58) ;  /* 0x0000000000580947 */ /* 0x000fea0003800000 */
[----:B------:R-:W-:-:S13]  /*3070*/  ELECT P0, URZ, PT ;  /* 0x0000000000ff782f */ /* 0x000fda0003800000 */
[----:B------:R-:W-:Y:S05]  /*3080*/  @!P0 BRA `(.L_x_59) ;  /* 0x0000000000608947 */ /* 0x000fea0003800000 */
[----:B------:R-:W-:Y:S01]  /*3090*/  UMOV UR5, 0x10 ;  /* 0x0000001000057882 */ /* 0x000fe20000000000 */
[----:B------:R-:W-:Y:S01]  /*30a0*/  HFMA2 R0, -RZ, RZ, 0, 5.9604644775390625e-08 ;  /* 0x00000001ff007431 */ /* 0x000fe200000001ff */
[----:B------:R-:W-:-:S03]  /*30b0*/  MOV R2, 0xffff ;  /* 0x0000ffff00027802 */ /* 0x000fc60000000f00 */
[----:B------:R-:W-:Y:S04]  /*30c0*/  DEPBAR.LE SB1, 0x36 ;  /* 0x00009d800000791a */ /* 0x000fe80000000000 */
[----:B------:R-:W1:Y:S02]  /*30d0*/  UTCATOMSWS.FIND_AND_SET.ALIGN UP0, UR5, UR5 ;  /* 0x00000005000575e3 */ /* 0x000e640008000800 */
[----:B-1----:R-:W-:Y:S01]  /*30e0*/  MOV R3, UR5 ;  /* 0x0000000500037c02 */ /* 0x002fe20008000f00 */
[----:B------:R-:W-:Y:S06]  /*30f0*/  BRA.U UP0, `(.L_x_60) ;  /* 0x0000000100187547 */ /* 0x000fec000b800000 */
.L_x_61:
[----:B------:R-:W-:Y:S05]  /*3100*/  NANOSLEEP 0x64 ;  /* 0x000000640000795d */ /* 0x000fea0003800000 */
[----:B------:R-:W-:-:S05]  /*3110*/  UMOV UR5, 0x10 ;  /* 0x0000001000057882 */ /* 0x000fca0000000000 */
[----:B------:R-:W-:Y:S04]  /*3120*/  DEPBAR.LE SB1, 0x36 ;  /* 0x00009d800000791a */ /* 0x000fe80000000000 */
[----:B------:R-:W1:Y:S02]  /*3130*/  UTCATOMSWS.FIND_AND_SET.ALIGN UP0, UR5, UR5 ;  /* 0x00000005000575e3 */ /* 0x000e640008000800 */
[----:B-1----:R-:W-:Y:S01]  /*3140*/  MOV R3, UR5 ;  /* 0x0000000500037c02 */ /* 0x002fe20008000f00 */
[----:B------:R-:W-:Y:S05]  /*3150*/  BRA.U !UP0, `(.L_x_61) ;  /* 0xfffffffd08e87547 */ /* 0x000fea000b83ffff */
.L_x_60:
[-C--:B------:R-:W-:Y:S02]  /*3160*/  SHF.L.U32 R2, R2, R3.reuse, RZ ;  /* 0x0000000302027219 */ /* 0x080fe400000006ff */
[----:B------:R-:W-:Y:S01]  /*3170*/  SHF.L.U32 R0, R0, R3, RZ ;  /* 0x0000000300007219 */ /* 0x000fe200000006ff */
[----:B------:R-:W-:Y:S02]  /*3180*/  IMAD.SHL.U32 R3, R3, 0x20, RZ ;  /* 0x0000002003037824 */ /* 0x000fe400078e00ff */
[----:B------:R1:W-:Y:S04]  /*3190*/  ATOMS.OR RZ, [UR4+0x14], R2 ;  /* 0x00001402ffff798c */ /* 0x0003e8000b000004 */
[----:B------:R1:W-:Y:S04]  /*31a0*/  ATOMS.OR RZ, [UR4+0x18], R0 ;  /* 0x00001800ffff798c */ /* 0x0003e8000b000004 */
[----:B------:R1:W-:Y:S01]  /*31b0*/  STS [UR37+0x1a0], R3 ;  /* 0x0001a003ff007988 */ /* 0x0003e20008000825 */
[----:B------:R-:W-:Y:S05]  /*31c0*/  BRA `(.L_x_59) ;  /* 0x0000000000107947 */ /* 0x000fea0003800000 */
.L_x_58:
[----:B------:R-:W-:Y:S02]  /*31d0*/  MOV R0, 0xffffffff ;  /* 0xffffffff00007802 */ /* 0x000fe40000000f00 */
[----:B------:R-:W-:-:S03]  /*31e0*/  MOV R2, 0x3210 ;  /* 0x0000321000027802 */ /* 0x000fc60000000f00 */
[----:B------:R1:W-:Y:S04]  /*31f0*/  STS [UR37+0x1a0], R0 ;  /* 0x0001a000ff007988 */ /* 0x0003e80008000825 */
[----:B-1-3-5:R-:W-:Y:S05]  /*3200*/  CALL.REL.NOINC `($__internal_1_$__cuda_sm10x_tcgen05_guardrail_trap_phase_invalid_during_alloc) ;  /* 0x0000006000987944 */ /* 0x02afea0003c00000 */
.L_x_59:
[----:B------:R-:W-:Y:S05]  /*3210*/  WARPSYNC.ALL ;  /* 0x0000000000007948 */ /* 0x000fea0003800000 */
[----:B------:R-:W2:Y:S01]  /*3220*/  S2UR UR6, SR_CgaCtaId ;  /* 0x00000000000679c3 */ /* 0x000ea20000008800 */
[----:B------:R-:W-:Y:S01]  /*3230*/  UMOV UR4, 0x400 ;  /* 0x0000040000047882 */ /* 0x000fe20000000000 */
[----:B------:R-:W-:-:S06]  /*3240*/  NOP ;  /* 0x0000000000007918 */ /* 0x000fcc0000000000 */
[----:B------:R-:W-:Y:S06]  /*3250*/  BAR.ARV 0x6, 0xa0 ;  /* 0x0182800000007b1d */ /* 0x000fec0000002000 */
[----:B------:R-:W4:Y:S01]  /*3260*/  LDCU UR7, c[0x0][0x38c] ;  /* 0x00007180ff0777ac */ /* 0x000f220008000800 */
[----:B------:R-:W-:Y:S01]  /*3270*/  IMAD.MOV.U32 R11, RZ, RZ, 0x1 ;  /* 0x00000001ff0b7424 */ /* 0x000fe200078e00ff */
[----:B------:R-:W-:Y:S01]  /*3280*/  CS2R R8, SRZ ;  /* 0x0000000000087805 */ /* 0x000fe2000001ff00 */
[----:B------:R-:W-:Y:S01]  /*3290*/  IMAD.MOV.U32 R10, RZ, RZ, RZ ;  /* 0x000000ffff0a7224 */ /* 0x000fe200078e00ff */
[----:B------:R-:W-:Y:S01]  /*32a0*/  UMOV UR18, URZ ;  /* 0x000000ff00127c82 */ /* 0x000fe20008000000 */
[----:B------:R-:W-:Y:S01]  /*32b0*/  UMOV UR17, URZ ;  /* 0x000000ff00117c82 */ /* 0x000fe20008000000 */
[----:B------:R-:W-:Y:S01]  /*32c0*/  UMOV UR22, 0x0 ;  /* 0x0000000000167882 */ /* 0x000fe20000000000 */
[----:B------:R-:W-:Y:S01]  /*32d0*/  UMOV UR23, 0x82004a0 ;  /* 0x082004a000177882 */ /* 0x000fe20000000000 */
[----:B------:R-:W-:Y:S01]  /*32e0*/  UMOV UR20, 0x0 ;  /* 0x0000000000147882 */ /* 0x000fe20000000000 */
[----:B------:R-:W-:Y:S01]  /*32f0*/  UMOV UR21, 0x82004a0 ;  /* 0x082004a000157882 */ /* 0x000fe20000000000 */
[----:B--2---:R-:W-:Y:S01]  /*3300*/  ULEA UR6, UR6, UR4, 0x18 ;  /* 0x0000000406067291 */ /* 0x004fe2000f8ec0ff */
[----:B------:R-:W2:Y:S03]  /*3310*/  LDCU UR4, c[0x0][0x38c] ;  /* 0x00007180ff0477ac */ /* 0x000ea60008000800 */
[----:B------:R-:W-:-:S02]  /*3320*/  UIADD3 UR11, UPT, UPT, UR6, 0x8400, URZ ;  /* 0x00008400060b7890 */ /* 0x000fc4000fffe0ff */
[----:B----4-:R-:W-:-:S03]  /*3330*/  UIADD3 UR7, UPT, UPT, UR7, 0x3f, URZ ;  /* 0x0000003f07077890 */ /* 0x010fc6000fffe0ff */
[----:B-1----:R-:W1:Y:S01]  /*3340*/  LDS R0, [UR6+0x1a0] ;  /* 0x0001a006ff007984 */ /* 0x002e620008000800 */
[----:B------:R-:W-:Y:S02]  /*3350*/  UIADD3 UR12, UPT, UPT, UR6, 0x20400, URZ ;  /* 0x00020400060c7890 */ /* 0x000fe4000fffe0ff */
[----:B------:R-:W-:Y:S02]  /*3360*/  USHF.R.S32.HI UR5, URZ, 0x1f, UR7 ;  /* 0x0000001fff057899 */ /* 0x000fe40008011407 */
[----:B------:R-:W-:Y:S02]  /*3370*/  USHF.R.U32.HI UR11, URZ, 0x4, UR11 ;  /* 0x00000004ff0b7899 */ /* 0x000fe4000801160b */
[----:B------:R-:W-:Y:S02]  /*3380*/  ULEA.HI UR5, UR5, UR7, URZ, 0x6 ;  /* 0x0000000705057291 */ /* 0x000fe4000f8f30ff */
[----:B------:R-:W-:Y:S02]  /*3390*/  USHF.R.U32.HI UR12, URZ, 0x4, UR12 ;  /* 0x00000004ff0c7899 */ /* 0x000fe4000801160c */
[----:B------:R-:W-:-:S02]  /*33a0*/  USHF.R.S32.HI UR5, URZ, 0x6, UR5 ;  /* 0x00000006ff057899 */ /* 0x000fc40008011405 */
[----:B------:R-:W-:Y:S02]  /*33b0*/  ULOP3.LUT UR11, UR11, 0x3fff, URZ, 0xc0, !UPT ;  /* 0x00003fff0b0b7892 */ /* 0x000fe4000f8ec0ff */
[----:B------:R-:W-:Y:S02]  /*33c0*/  UISETP.LT.AND UP0, UPT, UR5, 0x1, UPT ;  /* 0x000000010500788c */ /* 0x000fe4000bf01270 */
[----:B------:R-:W-:Y:S02]  /*33d0*/  ULOP3.LUT UR12, UR12, 0x3fff, URZ, 0xc0, !UPT ;  /* 0x00003fff0c0c7892 */ /* 0x000fe4000f8ec0ff */
[----:B------:R-:W-:Y:S02]  /*33e0*/  USEL UR10, UR5, 0x1, !UP0 ;  /* 0x00000001050a7887 */ /* 0x000fe4000c000000 */
[----:B------:R-:W-:Y:S02]  /*33f0*/  ULOP3.LUT UR11, UR11, 0x10000, URZ, 0xfc, !UPT ;  /* 0x000100000b0b7892 */ /* 0x000fe4000f8efcff */
[----:B------:R-:W-:-:S02]  /*3400*/  ULOP3.LUT UR12, UR12, 0x10000, URZ, 0xfc, !UPT ;  /* 0x000100000c0c7892 */ /* 0x000fc4000f8efcff */
[----:B------:R-:W-:Y:S02]  /*3410*/  UIADD3 UR10, UPT, UPT, -UR10, URZ, URZ ;  /* 0x000000ff0a0a7290 */ /* 0x000fe4000fffe1ff */
[----:B--2---:R-:W-:Y:S01]  /*3420*/  UISETP.GE.AND UP3, UPT, UR4, 0x1, UPT ;  /* 0x000000010400788c */ /* 0x004fe2000bf66270 */
[----:B-1----:R-:W-:-:S15]  /*3430*/  R2UR UR19, R0 ;  /* 0x00000000001372ca */ /* 0x002fde00000e0000 */
.L_x_68:
[----:B------:R-:W-:Y:S02]  /*3440*/  LEA R0, R10, UR6, 0x3 ;  /* 0x000000060a007c11 */ /* 0x000fe4000f8e18ff */
[----:B------:R-:W-:Y:S02]  /*3450*/  SHF.L.U32 R5, R9, 0x1f, RZ ;  /* 0x0000001f09057819 */ /* 0x000fe400000006ff */
[----:B------:R-:W-:Y:S01]  /*3460*/  PLOP3.LUT P0, PT, PT, PT, UP3, 0x80, 0x8 ;  /* 0x000000000008781c */ /* 0x000fe20003f0f038 */
[----:B------:R-:W-:Y:S01]  /*3470*/  VIADD R3, R0, 0x100 ;  /* 0x0000010000037836 */ /* 0x000fe20000000000 */
[----:B-1----:R-:W1:Y:S02]  /*3480*/  SYNCS.PHASECHK.TRANS64.TRYWAIT P1, [R0+URZ+0xf0], R5 ;  /* 0x0000f005000075a7 */ /* 0x002e6400080211ff */
[----:B-1--4-:R-:W-:Y:S09]  /*3490*/  @!P1 BRA `(.L_x_62) ;  /* 0x0000005800809947 */ /* 0x012ff20003800000 */
.L_x_145:
[----:B------:R-:W-:Y:S01]  /*34a0*/  LEA R4, R10, UR6, 0x4 ;  /* 0x000000060a047c11 */ /* 0x000fe2000f8e20ff */
[----:B------:R-:W-:Y:S01]  /*34b0*/  @UP3 ULEA UR4, UR17, UR6, 0x3 ;  /* 0x0000000611043291 */ /* 0x000fe2000f8e18ff */
[----:B------:R-:W-:Y:S01]  /*34c0*/  PLOP3.LUT P2, PT, PT, PT, PT, 0x80, 0x8 ;  /* 0x000000000008781c */ /* 0x000fe20003f4f070 */
[----:B------:R-:W-:Y:S01]  /*34d0*/  ULEA UR8, UR18, UR6, 0x3 ;  /* 0x0000000612087291 */ /* 0x000fe2000f8e18ff */
[----:B------:R-:W-:Y:S01]  /*34e0*/  PRMT R3, RZ, 0x654, R3 ;  /* 0x00000654ff037816 */ /* 0x000fe20000000003 */
[----:B------:R-:W-:Y:S01]  /*34f0*/  ULEA UR9, UR18, UR19, 0x7 ;  /* 0x0000001312097291 */ /* 0x000fe2000f8e38ff */
[----:B-1----:R-:W1:Y:S01]  /*3500*/  LDS.128 R4, [R4+0x180] ;  /* 0x0001800004047984 */ /* 0x002e620000000c00 */
[----:B------:R-:W-:Y:S02]  /*3510*/  @P0 SHF.L.U32 R2, R8, 0x1f, RZ ;  /* 0x0000001f08020819 */ /* 0x000fe400000006ff */
[----:B------:R-:W-:Y:S01]  /*3520*/  SHF.L.U32 R0, R11, 0x1f, RZ ;  /* 0x0000001f0b007819 */ /* 0x000fe200000006ff */
[----:B------:R-:W-:Y:S01]  /*3530*/  @!PT LDS RZ, [RZ] ;  /* 0x00000000fffff984 */ /* 0x000fe20000000800 */
[----:B------:R-:W-:Y:S01]  /*3540*/  @!PT LDS RZ, [RZ] ;  /* 0x00000000fffff984 */ /* 0x000fe20000000800 */
[----:B------:R-:W-:Y:S01]  /*3550*/  @!PT LDS RZ, [RZ] ;  /* 0x00000000fffff984 */ /* 0x000fe20000000800 */
[----:B------:R-:W-:Y:S01]  /*3560*/  @!PT LDS RZ, [RZ] ;  /* 0x00000000fffff984 */ /* 0x000fe20000000800 */
[----:B------:R2:W-:Y:S06]  /*3570*/  MEMBAR.ALL.CTA ;  /* 0x0000000000007992 */ /* 0x0005ec0000008000 */
[----:B--2---:R-:W2:Y:S02]  /*3580*/  FENCE.VIEW.ASYNC.S ;  /* 0x00000000000073c6 */ /* 0x004ea40000000000 */
[----:B--2---:R2:W-:Y:S01]  /*3590*/  SYNCS.ARRIVE.TRANS64.RED.A1T0 RZ, [R3+URZ], RZ ;  /* 0x000000ff03ff79a7 */ /* 0x0045e200081004ff */
[----:B------:R2:W4:Y:S01]  /*35a0*/  @P0 SYNCS.PHASECHK.TRANS64.TRYWAIT P2, [UR4], R2 ;  /* 0x00000002ff0005a7 */ /* 0x0005220008041104 */
[----:B-1----:R-:W-:Y:S01]  /*35b0*/  LOP3.LUT P1, RZ, R6, 0x1, RZ, 0xc0, !PT ;  /* 0x0000000106ff7812 */ /* 0x002fe2000782c0ff */
[----:B------:R-:W1:Y:S02]  /*35c0*/  SYNCS.PHASECHK.TRANS64.TRYWAIT P0, [UR8+0x130], R0 ;  /* 0x00013000ff0075a7 */ /* 0x000e640008001108 */
[----:B-12-4-:R-:W-:Y:S10]  /*35d0*/  @!P0 BRA `(.L_x_63) ;  /* 0x0000005800448947 */ /* 0x016ff40003800000 */
.L_x_147:
[----:B------:R-:W-:Y:S01]  /*35e0*/  IADD3 R10, PT, PT, R10, 0x1, RZ ;  /* 0x000000010a0a7810 */ /* 0x000fe20007ffe0ff */
[----:B------:R-:W-:Y:S06]  /*35f0*/  BRA.U !UP3, `(.L_x_64) ;  /* 0x000000010b987547 */ /* 0x000fec000b800000 */
[----:B------:R-:W-:Y:S01]  /*3600*/  UPLOP3.LUT UP4, UPT, UPT, UPT, UPT, 0x40, 0x4 ;  /* 0x000000000004789c */ /* 0x000fe20003f8e870 */
[----:B------:R-:W-:Y:S01]  /*3610*/  UMOV UR16, UR10 ;  /* 0x0000000a00107c82 */ /* 0x000fe20008000000 */
[----:B------:R-:W-:Y:S01]  /*3620*/  UMOV UR15, UR5 ;  /* 0x00000005000f7c82 */ /* 0x000fe20008000000 */
[----:B------:R-:W-:-:S08]  /*3630*/  UMOV UR14, UR17 ;  /* 0x00000011000e7c82 */ /* 0x000fd00008000000 */
.L_x_67:
[----:B------:R-:W-:Y:S02]  /*3640*/  UIADD3 UR16, UPT, UPT, UR16, 0x1, URZ ;  /* 0x0000000110107890 */ /* 0x000fe4000fffe0ff */
[----:B--2---:R-:W-:Y:S02]  /*3650*/  ULEA UR7, UR14, UR6, 0x3 ;  /* 0x000000060e077291 */ /* 0x004fe4000f8e18ff */
[----:B------:R-:W-:Y:S01]  /*3660*/  UISETP.NE.AND UP0, UPT, UR16, URZ, UPT ;  /* 0x000000ff1000728c */ /* 0x000fe2000bf05270 */
[----:B----4-:R-:W-:Y:S10]  /*3670*/  @P2 BRA `(.L_x_65) ;  /* 0x00000000000c2947 */ /* 0x010ff40003800000 */
[----:B-1----:R-:W-:Y:S04]  /*3680*/  SHF.L.U32 R3, R8, 0x1f, RZ ;  /* 0x0000001f08037819 */ /* 0x002fe800000006ff */
[----:B------:R-:W1:Y:S02]  /*3690*/  SYNCS.PHASECHK.TRANS64.TRYWAIT P0, [UR7], R3 ;  /* 0x00000003ff0075a7 */ /* 0x000e640008001107 */
[----:B-1----:R-:W-:Y:S05]  /*36a0*/  @!P0 BRA `(.L_x_66) ;  /* 0x0000005800288947 */ /* 0x002fea0003800000 */
.L_x_65:
[----:B------:R-:W-:Y:S01]  /*36b0*/  UISETP.NE.AND UP1, UPT, UR15, 0x1, UPT ;  /* 0x000000010f00788c */ /* 0x000fe2000bf25270 */
[----:B------:R-:W-:Y:S01]  /*36c0*/  PLOP3.LUT P2, PT, PT, PT, PT, 0x80, 0x8 ;  /* 0x000000000008781c */ /* 0x000fe20003f4f070 */
[----:B------:R-:W-:Y:S02]  /*36d0*/  UIADD3 UR17, UPT, UPT, UR14, 0x1, URZ ;  /* 0x000000010e117890 */ /* 0x000fe4000fffe0ff */
[----:B------:R-:W-:Y:S02]  /*36e0*/  ULEA UR24, UR14, UR12, 0x9 ;  /* 0x0000000c0e187291 */ /* 0x000fe4000f8e48ff */
[----:B------:R-:W-:Y:S01]  /*36f0*/  UISETP.NE.AND UP2, UPT, UR17, 0xc, UPT ;  /* 0x0000000c1100788c */ /* 0x000fe2000bf45270 */
[----:B------:R-:W-:Y:S01]  /*3700*/  PLOP3.LUT P0, PT, PT, PT, UP1, 0x80, 0x8 ;  /* 0x000000000008781c */ /* 0x000fe20003f0f018 */
[----:B------:R-:W-:Y:S02]  /*3710*/  ULEA UR26, UR14, UR11, 0x9 ;  /* 0x0000000b0e1a7291 */ /* 0x000fe4000f8e48ff */
[----:B------:R-:W-:Y:S02]  /*3720*/  USEL UR13, URZ, 0x1, UP2 ;  /* 0x00000001ff0d7887 */ /* 0x000fe40009000000 */
[----:B------:R-:W-:Y:S02]  /*3730*/  USEL UR17, UR17, URZ, UP2 ;  /* 0x000000ff11117287 */ /* 0x000fe40009000000 */
[----:B------:R-:W-:Y:S02]  /*3740*/  UIADD3 UR30, UPT, UPT, UR24, 0x2, URZ ;  /* 0x00000002181e7890 */ /* 0x000fe4000fffe0ff */
[----:B------:R-:W-:Y:S01]  /*3750*/  @UP1 ULEA UR4, UR17, UR6, 0x3 ;  /* 0x0000000611041291 */ /* 0x000fe2000f8e18ff */
[----:B------:R-:W-:Y:S01]  /*3760*/  LOP3.LUT R8, R8, UR13, RZ, 0x3c, !PT ;  /* 0x0000000d08087c12 */ /* 0x000fe2000f8e3cff */
[----:B------:R-:W-:Y:S02]  /*3770*/  UIADD3 UR28, UPT, UPT, UR26, 0x2, URZ ;  /* 0x000000021a1c7890 */ /* 0x000fe4000fffe0ff */
[----:B------:R-:W-:Y:S01]  /*3780*/  UIADD3 UR7, UPT, UPT, UR7, 0x60, URZ ;  /* 0x0000006007077890 */ /* 0x000fe2000fffe0ff */
[----:B-1----:R-:W-:Y:S01]  /*3790*/  @P0 SHF.L.U32 R0, R8, 0x1f, RZ ;  /* 0x0000001f08000819 */ /* 0x002fe200000006ff */
[----:B------:R-:W-:Y:S01]  /*37a0*/  UMOV UR25, 0x80004020 ;  /* 0x8000402000197882 */ /* 0x000fe20000000000 */
[----:B------:R-:W-:Y:S01]  /*37b0*/  UMOV UR27, 0x80004020 ;  /* 0x80004020001b7882 */ /* 0x000fe20000000000 */
[----:B------:R-:W-:Y:S01]  /*37c0*/  UMOV UR31, 0x80004020 ;  /* 0x80004020001f7882 */ /* 0x000fe20000000000 */
[----:B------:R2:W4:Y:S01]  /*37d0*/  @P0 SYNCS.PHASECHK.TRANS64.TRYWAIT P2, [UR4], R0 ;  /* 0x00000000ff0005a7 */ /* 0x0005220008041104 */
[----:B------:R-:W-:Y:S01]  /*37e0*/  UIADD3 UR15, UPT, UPT, UR15, -0x1, URZ ;  /* 0xffffffff0f0f7890 */ /* 0x000fe2000fffe0ff */
[----:B------:R2:W-:Y:S01]  /*37f0*/  UTCIMMA gdesc[UR26], gdesc[UR24], tmem[UR9], tmem[UR22], idesc[UR23], UP4 ;  /* 0x00ff16181a0075ea */ /* 0x0005e2000a000109 */
[----:B------:R-:W-:Y:S01]  /*3800*/  UPLOP3.LUT UP4, UPT, UPT, UPT, UPT, 0x80, 0x8 ;  /* 0x000000000008789c */ /* 0x000fe20003f8f070 */
[----:B------:R-:W-:Y:S01]  /*3810*/  UMOV UR29, 0x80004020 ;  /* 0x80004020001d7882 */ /* 0x000fe20000000000 */
[----:B------:R-:W-:Y:S01]  /*3820*/  UMOV UR14, UR17 ;  /* 0x00000011000e7c82 */ /* 0x000fe20008000000 */
[----:B------:R2:W-:Y:S01]  /*3830*/  UTCIMMA gdesc[UR28], gdesc[UR30], tmem[UR9], tmem[UR20], idesc[UR21], UPT ;  /* 0x00ff141e1c0075ea */ /* 0x0005e2000b800109 */
[----:B------:R2:W-:Y:S01]  /*3840*/  UTCBAR [UR7], URZ ;  /* 0x000000ff070073e9 */ /* 0x0005e200080000ff */
[----:B------:R-:W-:Y:S06]  /*3850*/  BRA.U UP0, `(.L_x_67) ;  /* 0xfffffffd00787547 */ /* 0x000fec000b83ffff */
.L_x_64:
[----:B------:R-:W-:Y:S01]  /*3860*/  UIADD3 UR18, UPT, UPT, UR18, 0x1, URZ ;  /* 0x0000000112127890 */ /* 0x000fe2000fffe0ff */
[C---:B------:R-:W-:Y:S01]  /*3870*/  ISETP.NE.AND P0, PT, R10.reuse, 0x2, PT ;  /* 0x000000020a00780c */ /* 0x040fe20003f05270 */
[----:B------:R-:W-:Y:S02]  /*3880*/  UIADD3 UR8, UPT, UPT, UR8, 0x110, URZ ;  /* 0x0000011008087890 */ /* 0x000fe4000fffe0ff */
[----:B------:R-:W-:Y:S01]  /*3890*/  UISETP.NE.AND UP0, UPT, UR18, 0x4, UPT ;  /* 0x000000041200788c */ /* 0x000fe2000bf05270 */
[----:B-12---:R-:W-:Y:S02]  /*38a0*/  SEL R0, RZ, 0x1, P0 ;  /* 0x00000001ff007807 */ /* 0x006fe40000000000 */
[----:B------:R-:W-:Y:S01]  /*38b0*/  SEL R10, R10, RZ, P0 ;  /* 0x000000ff0a0a7207 */ /* 0x000fe20000000000 */
[----:B------:R-:W-:Y:S01]  /*38c0*/  USEL UR4, URZ, 0x1, UP0 ;  /* 0x00000001ff047887 */ /* 0x000fe20008000000 */
[----:B------:R-:W-:Y:S01]  /*38d0*/  LOP3.LUT R9, R9, R0, RZ, 0x3c, !PT ;  /* 0x0000000009097212 */ /* 0x000fe200078e3cff */
[----:B------:R-:W-:Y:S01]  /*38e0*/  USEL UR18, UR18, URZ, UP0 ;  /* 0x000000ff12127287 */ /* 0x000fe20008000000 */
[----:B------:R1:W-:Y:S03]  /*38f0*/  UTCBAR [UR8], URZ ;  /* 0x000000ff080073e9 */ /* 0x0003e600080000ff */
[----:B------:R-:W-:Y:S01]  /*3900*/  LOP3.LUT R11, R11, UR4, RZ, 0x3c, !PT ;  /* 0x000000040b0b7c12 */ /* 0x000fe2000f8e3cff */
[----:B------:R-:W-:Y:S07]  /*3910*/  @P1 BRA `(.L_x_68) ;  /* 0xfffffff800c81947 */ /* 0x000fee000383ffff */
[----:B------:R-:W2:Y:S01]  /*3920*/  S2UR UR4, SR_CgaCtaId ;  /* 0x00000000000479c3 */ /* 0x000ea20000008800 */
[----:B------:R-:W-:Y:S01]  /*3930*/  ELECT P0, URZ, PT ;  /* 0x0000000000ff782f */ /* 0x000fe20003800000 */
[----:B------:R-:W-:Y:S01]  /*3940*/  IMAD.MOV.U32 R0, RZ, RZ, 0x1 ;  /* 0x00000001ff007424 */ /* 0x000fe200078e00ff */
[----:B------:R-:W-:Y:S01]  /*3950*/  UIADD3 UR6, UPT, UPT, UR6, 0x130, URZ ;  /* 0x0000013006067890 */ /* 0x000fe2000fffe0ff */
[----:B------:R-:W-:Y:S01]  /*3960*/  SHF.L.U32 R3, R11, 0x1f, RZ ;  /* 0x0000001f0b037819 */ /* 0x000fe200000006ff */
[----:B------:R-:W-:-:S03]  /*3970*/  UMOV UR5, 0x40 ;  /* 0x0000004000057882 */ /* 0x000fc60000000000 */
[----:B------:R-:W-:Y:S01]  /*3980*/  UVIRTCOUNT.DEALLOC.SMPOOL 0x80 ;  /* 0x000000800000784c */ /* 0x000fe20000000000 */
[----:B--2---:R-:W-:Y:S02]  /*3990*/  ULEA UR4, UR4, UR5, 0x18 ;  /* 0x0000000504047291 */ /* 0x004fe4000f8ec0ff */
[----:B------:R-:W-:-:S07]  /*39a0*/  ULEA UR5, UR18, UR6, 0x3 ;  /* 0x0000000612057291 */ /* 0x000fce000f8e18ff */
[----:B------:R2:W-:Y:S02]  /*39b0*/  @P0 STS.U8 [UR4+0x1c], R0 ;  /* 0x00001c00ff000988 */ /* 0x0005e40008000004 */
[----:B------:R-:W3:Y:S02]  /*39c0*/  SYNCS.PHASECHK.TRANS64.TRYWAIT P0, [UR5], R3 ;  /* 0x00000003ff0075a7 */ /* 0x000ee40008001105 */
[----:B--23--:R-:W-:Y:S05]  /*39d0*/  @!P0 BRA `(.L_x_69) ;  /* 0x0000005400748947 */ /* 0x00cfea0003800000 */
.L_x_150:
[----:B------:R-:W-:-:S04]  /*39e0*/  UIADD3 UR7, UPT, UPT, UR18, 0x1, URZ ;  /* 0x0000000112077890 */ /* 0x000fc8000fffe0ff */
[----:B------:R-:W-:-:S04]  /*39f0*/  UISETP.NE.AND UP0, UPT, UR7, 0x4, UPT ;  /* 0x000000040700788c */ /* 0x000fc8000bf05270 */
[----:B-1----:R-:W-:Y:S02]  /*3a00*/  USEL UR8, URZ, 0x1, UP0 ;  /* 0x00000001ff087887 */ /* 0x002fe40008000000 */
[----:B------:R-:W-:-:S04]  /*3a10*/  USEL UR7, UR7, URZ, UP0 ;  /* 0x000000ff07077287 */ /* 0x000fc80008000000 */
[----:B------:R-:W-:Y:S01]  /*3a20*/  ULEA UR5, UR7, UR6, 0x3 ;  /* 0x0000000607057291 */ /* 0x000fe2000f8e18ff */
[----:B------:R-:W-:-:S04]  /*3a30*/  LOP3.LUT R2, R11, UR8, RZ, 0x3c, !PT ;  /* 0x000000080b027c12 */ /* 0x000fc8000f8e3cff */
[----:B--2---:R-:W-:-:S04]  /*3a40*/  SHF.L.U32 R3, R2, 0x1f, RZ ;  /* 0x0000001f02037819 */ /* 0x004fc800000006ff */
[----:B------:R-:W1:Y:S02]  /*3a50*/  SYNCS.PHASECHK.TRANS64.TRYWAIT P0, [UR5], R3 ;  /* 0x00000003ff0075a7 */ /* 0x000e640008001105 */
[----:B-1----:R-:W-:Y:S05]  /*3a60*/  @!P0 BRA `(.L_x_70) ;  /* 0x0000005400688947 */ /* 0x002fea0003800000 */
.L_x_152:
        /* <DEDUP_REMOVED lines=9> */
.L_x_154:
[----:B------:R-:W-:-:S04]  /*3b00*/  UIADD3 UR7, UPT, UPT, UR7, 0x1, URZ ;  /* 0x0000000107077890 */ /* 0x000fc8000fffe0ff */
[----:B------:R-:W-:-:S04]  /*3b10*/  UISETP.NE.AND UP0, UPT, UR7, 0x4, UPT ;  /* 0x000000040700788c */ /* 0x000fc8000bf05270 */
[----:B------:R-:W-:Y:S02]  /*3b20*/  USEL UR5, URZ, 0x1, UP0 ;  /* 0x00000001ff057887 */ /* 0x000fe40008000000 */
[----:B------:R-:W-:-:S04]  /*3b30*/  USEL UR7, UR7, URZ, UP0 ;  /* 0x000000ff07077287 */ /* 0x000fc80008000000 */
[----:B------:R-:W-:Y:S01]  /*3b40*/  ULEA UR7, UR7, UR6, 0x3 ;  /* 0x0000000607077291 */ /* 0x000fe2000f8e18ff */
[----:B-1----:R-:W-:-:S04]  /*3b50*/  LOP3.LUT R3, R2, UR5, RZ, 0x3c, !PT ;  /* 0x0000000502037c12 */ /* 0x002fc8000f8e3cff */
[----:B------:R-:W-:-:S04]  /*3b60*/  SHF.L.U32 R3, R3, 0x1f, RZ ;  /* 0x0000001f03037819 */ /* 0x000fc800000006ff */
[----:B------:R-:W1:Y:S02]  /*3b70*/  SYNCS.PHASECHK.TRANS64.TRYWAIT P0, [UR7], R3 ;  /* 0x00000003ff0075a7 */ /* 0x000e640008001107 */
[----:B-1----:R-:W-:Y:S05]  /*3b80*/  @!P0 BRA `(.L_x_72) ;  /* 0x0000005400508947 */ /* 0x002fea0003800000 */
.L_x_156:
[----:B------:R-:W-:Y:S01]  /*3b90*/  NOP ;  /* 0x0000000000007918 */ /* 0x000fe20000000000 */
[----:B-1----:R-:W1:Y:S01]  /*3ba0*/  LDS R0, [UR4+0x14] ;  /* 0x00001404ff007984 */ /* 0x002e620008000800 */
[----:B------:R-:W-:Y:S01]  /*3bb0*/  ULOP3.LUT UR6, UR19, 0xffff, URZ, 0xc0, !UPT ;  /* 0x0000ffff13067892 */ /* 0x000fe2000f8ec0ff */
[----:B------:R-:W-:Y:S01]  /*3bc0*/  UMOV UR8, 0xffff ;  /* 0x0000ffff00087882 */ /* 0x000fe20000000000 */
[----:B------:R-:W-:Y:S02]  /*3bd0*/  UMOV UR5, 0x1 ;  /* 0x0000000100057882 */ /* 0x000fe40000000000 */
[----:B------:R-:W-:-:S04]  /*3be0*/  USHF.R.U32.HI UR6, URZ, 0x5, UR6 ;  /* 0x00000005ff067899 */ /* 0x000fc80008011606 */
[----:B------:R-:W-:Y:S02]  /*3bf0*/  USHF.L.U32 UR8, UR8, UR6, URZ ;  /* 0x0000000608087299 */ /* 0x000fe400080006ff */
[----:B------:R-:W-:-:S04]  /*3c00*/  USHF.L.U32 UR5, UR5, UR6, URZ ;  /* 0x0000000605057299 */ /* 0x000fc800080006ff */
[----:B-1----:R-:W-:-:S04]  /*3c10*/  LOP3.LUT R0, R0, UR8, RZ, 0xc0, !PT ;  /* 0x0000000800007c12 */ /* 0x002fc8000f8ec0ff */
[----:B------:R-:W-:-:S13]  /*3c20*/  ISETP.NE.AND P0, PT, R0, UR8, PT ;  /* 0x0000000800007c0c */ /* 0x000fda000bf05270 */
[----:B------:R-:W-:Y:S05]  /*3c30*/  @P0 BRA `(.L_x_73) ;  /* 0x0000000000580947 */ /* 0x000fea0003800000 */
[----:B------:R-:W1:Y:S02]  /*3c40*/  LDS R0, [UR4+0x18] ;  /* 0x00001804ff007984 */ /* 0x000e640008000800 */
[----:B-1----:R-:W-:-:S04]  /*3c50*/  LOP3.LUT R0, R0, UR5, RZ, 0xc0, !PT ;  /* 0x0000000500007c12 */ /* 0x002fc8000f8ec0ff */
[----:B------:R-:W-:-:S13]  /*3c60*/  ISETP.NE.AND P0, PT, R0, UR5, PT ;  /* 0x0000000500007c0c */ /* 0x000fda000bf05270 */
[----:B------:R-:W-:Y:S05]  /*3c70*/  @P0 BRA `(.L_x_74) ;  /* 0x00000000003c0947 */ /* 0x000fea0003800000 */
[----:B------:R-:W1:Y:S01]  /*3c80*/  S2R R2, SR_LANEID ;  /* 0x0000000000027919 */ /* 0x000e620000000000 */
[----:B------:R-:W-:Y:S01]  /*3c90*/  ULOP3.LUT UR8, URZ, UR8, URZ, 0x33, !UPT ;  /* 0x00000008ff087292 */ /* 0x000fe2000f8e33ff */
[----:B------:R-:W-:Y:S01]  /*3ca0*/  LOP3.LUT R4, RZ, UR5, RZ, 0x33, !PT ;  /* 0x00000005ff047c12 */ /* 0x000fe2000f8e33ff */
[----:B------:R-:W-:Y:S02]  /*3cb0*/  VOTEU.ANY UR7, UPT, PT ;  /* 0x0000000000077886 */ /* 0x000fe400038e0100 */
[----:B------:R-:W-:Y:S01]  /*3cc0*/  UFLO.U32 UR7, UR7 ;  /* 0x00000007000772bd */ /* 0x000fe200080e0000 */
[----:B------:R-:W2:Y:S01]  /*3cd0*/  REDUX UR5, R4 ;  /* 0x00000000040573c4 */ /* 0x000ea20000000000 */
[----:B------:R-:W-:-:S06]  /*3ce0*/  IMAD.U32 R0, RZ, RZ, UR8 ;  /* 0x00000008ff007e24 */ /* 0x000fcc000f8e00ff */
[----:B------:R3:W-:Y:S01]  /*3cf0*/  UTCATOMSWS.AND URZ, UR8 ;  /* 0x0000000800ff79e3 */ /* 0x0007e20008000000 */
[----:B------:R-:W4:Y:S01]  /*3d00*/  REDUX UR6, R0 ;  /* 0x00000000000673c4 */ /* 0x000f220000000000 */
[----:B-1----:R-:W-:Y:S01]  /*3d10*/  ISETP.EQ.U32.AND P0, PT, R2, UR7, PT ;  /* 0x0000000702007c0c */ /* 0x002fe2000bf02070 */
[----:B--2---:R-:W-:Y:S01]  /*3d20*/  IMAD.U32 R2, RZ, RZ, UR5 ;  /* 0x00000005ff027e24 */ /* 0x004fe2000f8e00ff */
[----:B----4-:R-:W-:-:S11]  /*3d30*/  MOV R3, UR6 ;  /* 0x0000000600037c02 */ /* 0x010fd60008000f00 */
[----:B------:R3:W-:Y:S04]  /*3d40*/  @P0 ATOMS.AND RZ, [UR4+0x14], R3 ;  /* 0x00001403ffff098c */ /* 0x0007e8000a800004 */
[----:B------:R3:W-:Y:S01]  /*3d50*/  @P0 ATOMS.AND RZ, [UR4+0x18], R2 ;  /* 0x00001802ffff098c */ /* 0x0007e2000a800004 */
[----:B------:R-:W-:Y:S05]  /*3d60*/  BRA `(.L_x_75) ;  /* 0x0000000000147947 */ /* 0x000fea0003800000 */
.L_x_74:
[----:B------:R-:W-:Y:S02]  /*3d70*/  MOV R2, 0x3d90 ;  /* 0x00003d9000027802 */ /* 0x000fe40000000f00 */
[----:B----45:R-:W-:Y:S05]  /*3d80*/  CALL.REL.NOINC `($__internal_0_$__cuda_sm10x_tcgen05_guardrail_trap_col_being_dealloced_not_returned_by_alloc) ;  /* 0x0000005400ac7944 */ /* 0x030fea0003c00000 */
[----:B------:R-:W-:Y:S05]  /*3d90*/  BRA `(.L_x_75) ;  /* 0x0000000000087947 */ /* 0x000fea0003800000 */
.L_x_73:
[----:B------:R-:W-:Y:S02]  /*3da0*/  MOV R2, 0x3dc0 ;  /* 0x00003dc000027802 */ /* 0x000fe40000000f00 */
[----:B----45:R-:W-:Y:S05]  /*3db0*/  CALL.REL.NOINC `($__internal_2_$__cuda_sm10x_tcgen05_guardrail_trap_unallocated_columns_being_dealloced) ;  /* 0x0000005400b87944 */ /* 0x030fea0003c00000 */
.L_x_75:
[----:B------:R-:W-:Y:S01]  /*3dc0*/  NOP ;  /* 0x0000000000007918 */ /* 0x000fe20000000000 */
[----:B---3--:R-:W-:Y:S05]  /*3dd0*/  EXIT ;  /* 0x000000000000794d */ /* 0x008fea0003800000 */
.L_x_57:
[----:B------:R-:W-:-:S09]  /*3de0*/  UISETP.NE.OR UP2, UPT, UR8, 0x3, !UP2 ;  /* 0x000000030800788c */ /* 0x000fd2000d745670 */
[----:B------:R-:W-:Y:S05]  /*3df0*/  BRA.U UP2, `(.L_x_76) ;  /* 0x0000000d02407547 */ /* 0x000fea000b800000 */
[----:B------:R-:W1:Y:S01]  /*3e00*/  LDC R0, c[0x0][0xb30] ;  /* 0x0002cc00ff007b82 */ /* 0x000e620000000800 */
[----:B------:R-:W2:Y:S01]  /*3e10*/  LDCU.64 UR8, c[0x0][0x888] ;  /* 0x00011100ff0877ac */ /* 0x000ea20008000a00 */
[----:B------:R-:W-:Y:S02]  /*3e20*/  HFMA2 R29, -RZ, RZ, 0, 0 ;  /* 0x00000000ff1d7431 */ /* 0x000fe400000001ff */
[----:B------:R-:W-:Y:S01]  /*3e30*/  IMAD.MOV.U32 R31, RZ, RZ, 0x1 ;  /* 0x00000001ff1f7424 */ /* 0x000fe200078e00ff */
[----:B------:R-:W-:Y:S01]  /*3e40*/  MOV R23, 0x2000 ;  /* 0x0000200000177802 */ /* 0x000fe20000000f00 */
[----:B------:R-:W4:Y:S01]  /*3e50*/  LDCU.64 UR4, c[0x0][0x890] ;  /* 0x00011200ff0477ac */ /* 0x000f220008000a00 */
[----:B------:R-:W-:Y:S01]  /*3e60*/  IMAD.MOV.U32 R30, RZ, RZ, RZ ;  /* 0x000000ffff1e7224 */ /* 0x000fe200078e00ff */
[----:B------:R-:W3:Y:S01]  /*3e70*/  LDC R19, c[0x0][0x370] ;  /* 0x0000dc00ff137b82 */ /* 0x000ee20000000800 */
[----:B------:R-:W-:Y:S01]  /*3e80*/  UMOV UR7, 0x400 ;  /* 0x0000040000077882 */ /* 0x000fe20000000000 */
[----:B------:R-:W-:-:S02]  /*3e90*/  UPLOP3.LUT UP1, UPT, UPT, UPT, UPT, 0x40, 0x4 ;  /* 0x000000000004789c */ /* 0x000fc40003f2e870 */
[----:B------:R-:W-:-:S04]  /*3ea0*/  ULEA UR7, UR37, UR7, 0x18 ;  /* 0x0000000725077291 */ /* 0x000fc8000f8ec0ff */
[----:B------:R-:W3:Y:S01]  /*3eb0*/  LDC R2, c[0x0][0xb0c] ;  /* 0x0002c300ff027b82 */ /* 0x000ee20000000800 */
[----:B------:R-:W-:Y:S02]  /*3ec0*/  UIADD3 UR13, UPT, UPT, UR7, 0xc8, URZ ;  /* 0x000000c8070d7890 */ /* 0x000fe4000fffe0ff */
[----:B--2---:R-:W-:Y:S02]  /*3ed0*/  UISETP.NE.U32.AND UP2, UPT, UR8, URZ, UPT ;  /* 0x000000ff0800728c */ /* 0x004fe4000bf45070 */
[----:B------:R-:W-:Y:S02]  /*3ee0*/  UIADD3 UR17, UPT, UPT, UR7, 0xc0, URZ ;  /* 0x000000c007117890 */ /* 0x000fe4000fffe0ff */
[----:B----4-:R-:W-:Y:S01]  /*3ef0*/  UISETP.NE.U32.AND UP3, UPT, UR4, URZ, UPT ;  /* 0x000000ff0400728c */ /* 0x010fe2000bf65070 */
[----:B------:R-:W2:Y:S01]  /*3f00*/  LDC R18, c[0x0][0xb20] ;  /* 0x0002c800ff127b82 */ /* 0x000ea20000000800 */
[----:B-1----:R-:W-:Y:S01]  /*3f10*/  ISETP.NE.AND P1, PT, R0, 0x1, PT ;  /* 0x000000010000780c */ /* 0x002fe20003f25270 */
[----:B------:R-:W-:-:S02]  /*3f20*/  UISETP.NE.AND.EX UP2, UPT, UR9, URZ, UPT, UP2 ;  /* 0x000000ff0900728c */ /* 0x000fc4000bf45320 */
[----:B------:R-:W-:Y:S02]  /*3f30*/  UPRMT UR13, UR37, 0x654, UR13 ;  /* 0x00000654250d7896 */ /* 0x000fe4000800000d */
[----:B------:R-:W-:Y:S02]  /*3f40*/  UISETP.NE.AND.EX UP3, UPT, UR5, URZ, UPT, UP3 ;  /* 0x000000ff0500728c */ /* 0x000fe4000bf65330 */
[----:B------:R-:W1:Y:S08]  /*3f50*/  LDC.64 R32, c[0x0][0x348] ;  /* 0x0000d200ff207b82 */ /* 0x000e700000000a00 */
[----:B------:R-:W4:Y:S08]  /*3f60*/  LDC.64 R16, c[0x0][0xb10] ;  /* 0x0002c400ff107b82 */ /* 0x000f300000000a00 */
[----:B------:R-:W1:Y:S08]  /*3f70*/  LDC.64 R6, c[0x0][0xb18] ;  /* 0x0002c600ff067b82 */ /* 0x000e700000000a00 */
[----:B------:R-:W1:Y:S08]  /*3f80*/  LDC.64 R4, c[0x0][0xb28] ;  /* 0x0002ca00ff047b82 */ /* 0x000e700000000a00 */
[----:B--23--:R-:W1:Y:S02]  /*3f90*/  LDC R22, c[0x0][0x374] ;  /* 0x0000dd00ff167b82 */ /* 0x00ce640000000800 */
.L_x_85:
[C---:B------:R-:W-:Y:S02]  /*3fa0*/  LEA R0, R30.reuse, UR7, 0x3 ;  /* 0x000000071e007c11 */ /* 0x040fe4000f8e18ff */
[----:B------:R-:W-:Y:S02]  /*3fb0*/  SHF.L.U32 R3, R29, 0x1f, RZ ;  /* 0x0000001f1d037819 */ /* 0x000fe400000006ff */
[----:B------:R-:W-:Y:S02]  /*3fc0*/  LEA R24, R30, UR7, 0x4 ;  /* 0x000000071e187c11 */ /* 0x000fe4000f8e20ff */
[----:B--2---:R-:W2:Y:S02]  /*3fd0*/  SYNCS.PHASECHK.TRANS64.TRYWAIT P0, [R0+URZ+0xf0], R3 ;  /* 0x0000f003000075a7 */ /* 0x004ea400080011ff */
[----:B--2---:R-:W-:Y:S05]  /*3fe0*/  @!P0 BRA `(.L_x_77) ;  /* 0x0000005000508947 */ /* 0x004fea0003800000 */
.L_x_157:
[----:B------:R-:W-:Y:S01]  /*3ff0*/  ISETP.GE.AND P0, PT, R72, 0x1, PT ;  /* 0x000000014800780c */ /* 0x000fe20003f06270 */
[----:B------:R-:W3:Y:S01]  /*4000*/  LDS.128 R24, [R24+0x180] ;  /* 0x0001800018187984 */ /* 0x000ee20000000c00 */
[----:B--2---:R-:W-:Y:S01]  /*4010*/  VIADD R0, R0, 0x100 ;  /* 0x0000010000007836 */ /* 0x004fe20000000000 */
[----:B------:R-:W-:Y:S01]  /*4020*/  @!PT LDS RZ, [RZ] ;  /* 0x00000000fffff984 */ /* 0x000fe20000000800 */
[----:B------:R-:W-:Y:S01]  /*4030*/  @!PT LDS RZ, [RZ] ;  /* 0x00000000fffff984 */ /* 0x000fe20000000800 */
[----:B------:R-:W-:Y:S01]  /*4040*/  @!PT LDS RZ, [RZ] ;  /* 0x00000000fffff984 */ /* 0x000fe20000000800 */
[----:B------:R-:W-:Y:S01]  /*4050*/  @!PT LDS RZ, [RZ] ;  /* 0x00000000fffff984 */ /* 0x000fe20000000800 */
[----:B------:R2:W-:Y:S06]  /*4060*/  MEMBAR.ALL.CTA ;  /* 0x0000000000007992 */ /* 0x0005ec0000008000 */
[----:B--2---:R-:W2:Y:S01]  /*4070*/  FENCE.VIEW.ASYNC.S ;  /* 0x00000000000073c6 */ /* 0x004ea20000000000 */
[----:B------:R-:W-:Y:S04]  /*4080*/  PRMT R0, RZ, 0x654, R0 ;  /* 0x00000654ff007816 */ /* 0x000fe80000000000 */
[----:B--2---:R2:W-:Y:S01]  /*4090*/  SYNCS.ARRIVE.TRANS64.RED.A1T0 RZ, [R0+URZ], RZ ;  /* 0x000000ff00ff79a7 */ /* 0x0045e200081004ff */
[----:B---3--:R-:W-:Y:S11]  /*40a0*/  LOP3.LUT P3, RZ, R26, 0x1, RZ, 0xc0, !PT ;  /* 0x000000011aff7812 */ /* 0x008ff6000786c0ff */
[----:B------:R-:W-:Y:S02]  /*40b0*/  @!UPT UIADD3 URZ, UPT, UPT, URZ, URZ, URZ ;  /* 0x000000fffffff290 */ /* 0x000fe4000fffe0ff */
[----:B------:R-:W-:Y:S02]  /*40c0*/  @P3 MOV R13, R24 ;  /* 0x00000018000d3202 */ /* 0x000fe40000000f00 */
[----:B------:R-:W-:Y:S01]  /*40d0*/  @P3 LOP3.LUT R8, R25, 0xffff, RZ, 0xc0, !PT ;  /* 0x0000ffff19083812 */ /* 0x000fe200078ec0ff */
[----:B--2---:R-:W-:Y:S06]  /*40e0*/  @!P0 BRA `(.L_x_78) ;  /* 0x0000000000a48947 */ /* 0x004fec0003800000 */
[----:B-1----:R-:W-:Y:S01]  /*40f0*/  IMAD.HI.U32 R35, R22, R7, RZ ;  /* 0x0000000716237227 */ /* 0x002fe200078e00ff */
[----:B------:R-:W-:Y:S02]  /*4100*/  ISETP.NE.AND P0, PT, R6, 0x1, PT ;  /* 0x000000010600780c */ /* 0x000fe40003f05270 */
[----:B------:R-:W-:Y:S01]  /*4110*/  ISETP.NE.AND P2, PT, R72, 0x1, PT ;  /* 0x000000014800780c */ /* 0x000fe20003f45270 */
[----:B----4-:R-:W-:Y:S01]  /*4120*/  IMAD.HI.U32 R34, R19, R16, RZ ;  /* 0x0000001013227227 */ /* 0x010fe200078e00ff */
[----:B------:R-:W-:Y:S02]  /*4130*/  SHF.R.U32.HI R35, RZ, R18, R35 ;  /* 0x00000012ff237219 */ /* 0x000fe40000011623 */
[----:B------:R-:W-:Y:S01]  /*4140*/  ISETP.NE.AND P4, PT, R2, 0x1, PT ;  /* 0x000000010200780c */ /* 0x000fe20003f85270 */
[----:B------:R-:W-:Y:S01]  /*4150*/  IMAD.HI.U32 R36, R13, R16, RZ ;  /* 0x000000100d247227 */ /* 0x000fe200078e00ff */
[----:B------:R-:W-:Y:S02]  /*4160*/  SHF.R.U32.HI R34, RZ, R17, R34 ;  /* 0x00000011ff227219 */ /* 0x000fe40000011622 */
[----:B------:R-:W-:Y:S01]  /*4170*/  SEL R3, R22, R35, !P0 ;  /* 0x0000002316037207 */ /* 0x000fe20004000000 */
[C---:B------:R-:W-:Y:S01]  /*4180*/  IMAD.HI.U32 R35, R8.reuse, R7, RZ ;  /* 0x0000000708237227 */ /* 0x040fe200078e00ff */
[----:B------:R-:W-:Y:S02]  /*4190*/  SEL R11, R19, R34, !P4 ;  /* 0x00000022130b7207 */ /* 0x000fe40006000000 */
[----:B------:R-:W-:Y:S01]  /*41a0*/  SHF.R.U32.HI R36, RZ, R17, R36 ;  /* 0x00000011ff247219 */ /* 0x000fe20000011624 */
[----:B------:R-:W-:Y:S01]  /*41b0*/  IMAD.HI.U32 R38, R3, R4, RZ ;  /* 0x0000000403267227 */ /* 0x000fe200078e00ff */
[----:B------:R-:W-:Y:S03]  /*41c0*/  SHF.R.U32.HI R35, RZ, R18, R35 ;  /* 0x00000012ff237219 */ /* 0x000fe60000011623 */
[----:B------:R-:W-:Y:S01]  /*41d0*/  IMAD.HI.U32 R34, R11, R4, RZ ;  /* 0x000000040b227227 */ /* 0x000fe200078e00ff */
[----:B------:R-:W-:Y:S02]  /*41e0*/  @P2 SHF.R.U32.HI R3, RZ, R5, R38 ;  /* 0x00000005ff032219 */ /* 0x000fe40000011626 */
[----:B------:R-:W-:Y:S02]  /*41f0*/  SEL R9, R8, R35, !P0 ;  /* 0x0000002308097207 */ /* 0x000fe40004000000 */
[----:B------:R-:W-:Y:S01]  /*4200*/  @P2 SHF.R.U32.HI R11, RZ, R5, R34 ;  /* 0x00000005ff0b2219 */ /* 0x000fe20000011622 */
[C---:B------:R-:W-:Y:S01]  /*4210*/  IMAD R10, R72.reuse, R3, RZ ;  /* 0x00000003480a7224 */ /* 0x040fe200078e02ff */
[----:B------:R-:W-:Y:S01]  /*4220*/  SEL R3, R13, R36, !P4 ;  /* 0x000000240d037207 */ /* 0x000fe20006000000 */
[C---:B------:R-:W-:Y:S03]  /*4230*/  IMAD.HI.U32 R14, R9.reuse, R4, RZ ;  /* 0x00000004090e7227 */ /* 0x040fe600078e00ff */
[----:B------:R-:W-:Y:S01]  /*4240*/  ISETP.GE.AND P0, PT, R9, R10, PT ;  /* 0x0000000a0900720c */ /* 0x000fe20003f06270 */
[C---:B------:R-:W-:Y:S01]  /*4250*/  IMAD R12, R72.reuse, R11, RZ ;  /* 0x0000000b480c7224 */ /* 0x040fe200078e02ff */
[-C--:B------:R-:W-:Y:S04]  /*4260*/  SHF.R.U32.HI R14, RZ, R5.reuse, R14 ;  /* 0x00000005ff0e7219 */ /* 0x080fe8000001160e */
[----:B------:R-:W-:Y:S02]  /*4270*/  ISETP.GE.OR P0, PT, R3, R12, P0 ;  /* 0x0000000c0300720c */ /* 0x000fe40000706670 */
[----:B------:R-:W-:Y:S05]  /*4280*/  SEL R15, R9, R14, !P2 ;  /* 0x0000000e090f7207 */ /* 0x000fea0005000000 */
[----:B------:R-:W-:Y:S04]  /*4290*/  IMAD.MOV R14, RZ, RZ, -R15 ;  /* 0x000000ffff0e7224 */ /* 0x000fe800078e0a0f */
[----:B------:R-:W-:Y:S02]  /*42a0*/  IMAD R14, R72, R14, R9 ;  /* 0x0000000e480e7224 */ /* 0x000fe400078e0209 */
[C---:B------:R-:W-:Y:S05]  /*42b0*/  @!P0 IMAD.HI.U32 R10, R3.reuse, R4, RZ ;  /* 0x00000004030a8227 */ /* 0x040fea00078e00ff */
[----:B------:R-:W-:Y:S04]  /*42c0*/  @!P0 SHF.R.U32.HI R10, RZ, R5, R10 ;  /* 0x00000005ff0a8219 */ /* 0x000fe8000001160a */
[----:B------:R-:W-:Y:S01]  /*42d0*/  @!P0 SEL R0, R3, R10, !P2 ;  /* 0x0000000a03008207 */ /* 0x000fe20005000000 */
[----:B------:R-:W-:Y:S03]  /*42e0*/  IMAD.MOV R10, RZ, RZ, -R3 ;  /* 0x000000ffff0a7224 */ /* 0x000fe600078e0a03 */
[----:B------:R-:W-:Y:S01]  /*42f0*/  @!P0 IADD3 R15, PT, PT, R15, -R0, RZ ;  /* 0x800000000f0f8210 */ /* 0x000fe20007ffe0ff */
[----:B------:R-:W-:Y:S01]  /*4300*/  @!P0 IMAD R0, R11, R14, R0 ;  /* 0x0000000e0b008224 */ /* 0x000fe200078e0200 */
[----:B------:R-:W-:Y:S01]  /*4310*/  IADD3 R11, PT, PT, -R9, RZ, RZ ;  /* 0x000000ff090b7210 */ /* 0x000fe20007ffe1ff */
[----:B------:R-:W-:Y:S02]  /*4320*/  IMAD R13, R2, R10, R13 ;  /* 0x0000000a020d7224 */ /* 0x000fe400078e020d */
[----:B------:R-:W-:Y:S02]  /*4330*/  @!P0 IMAD R9, R15, R72, R3 ;  /* 0x000000480f098224 */ /* 0x000fe400078e0203 */
[----:B------:R-:W-:Y:S02]  /*4340*/  @!P0 IMAD.MOV.U32 R3, RZ, RZ, R0 ;  /* 0x000000ffff038224 */ /* 0x000fe400078e0000 */
[----:B------:R-:W-:Y:S02]  /*4350*/  IMAD R8, R6, R11, R8 ;  /* 0x0000000b06087224 */ /* 0x000fe400078e0208 */
[----:B------:R-:W-:Y:S02]  /*4360*/  IMAD R13, R3, R2, R13 ;  /* 0x00000002030d7224 */ /* 0x000fe400078e020d */
[----:B------:R-:W-:Y:S02]  /*4370*/  IMAD R8, R9, R6, R8 ;  /* 0x0000000609087224 */ /* 0x000fe400078e0208 */
.L_x_78:
[----:B------:R-:W-:Y:S05]  /*4380*/  BRA.U UP1, `(.L_x_79) ;  /* 0x0000000101107547 */ /* 0x000fea000b800000 */
[----:B------:R-:W-:Y:S04]  /*4390*/  MOV R0, UR6 ;  /* 0x0000000600007c02 */ /* 0x000fe80008000f00 */
[----:B------:R-:W-:Y:S04]  /*43a0*/  SHF.L.U32 R3, R0, 0x1f, RZ ;  /* 0x0000001f00037819 */ /* 0x000fe800000006ff */
[----:B------:R-:W2:Y:S02]  /*43b0*/  SYNCS.PHASECHK.TRANS64.TRYWAIT P0, [UR7+0xe8], R3 ;  /* 0x0000e803ff0075a7 */ /* 0x000ea40008001107 */
[----:B--2---:R-:W-:Y:S05]  /*43c0*/  @!P0 BRA `(.L_x_80) ;  /* 0x0000004c006c8947 */ /* 0x004fea0003800000 */
.L_x_79:
[----:B------:R-:W-:Y:S02]  /*43d0*/  R2UR UR19, R21 ;  /* 0x00000000151372ca */ /* 0x000fe400000e0000 */
[----:B------:R-:W-:Y:S02]  /*43e0*/  R2UR UR18, R20 ;  /* 0x00000000141272ca */ /* 0x000fe400000e0000 */
[----:B------:R-:W-:Y:S02]  /*43f0*/  ISETP.NE.U32.AND P2, PT, RZ, UR4, PT ;  /* 0x00000004ff007c0c */ /* 0x000fe4000bf45070 */
[----:B------:R-:W-:Y:S02]  /*4400*/  SHF.L.U32 R12, R31, 0x1f, RZ ;  /* 0x0000001f1f0c7819 */ /* 0x000fe400000006ff */
[----:B------:R-:W-:Y:S05]  /*4410*/  ISETP.NE.AND.EX P2, PT, RZ, UR5, PT, P2 ;  /* 0x00000005ff007c0c */ /* 0x000fea000bf45320 */
[----:B------:R-:W-:Y:S02]  /*4420*/  USHF.L.U32 UR19, UR19, 0x7, URZ ;  /* 0x0000000713137899 */ /* 0x000fe400080006ff */
[----:B------:R-:W-:Y:S01]  /*4430*/  USHF.L.U32 UR18, UR18, 0x7, URZ ;  /* 0x0000000712127899 */ /* 0x000fe200080006ff */
[----:B------:R-:W-:Y:S11]  /*4440*/  BRA.U !UP3, `(.L_x_81) ;  /* 0x000000010b347547 */ /* 0x000ff6000b800000 */
[----:B------:R-:W-:Y:S01]  /*4450*/  UPLOP3.LUT UP0, UPT, UPT, UPT, UP2, 0x80, 0x8 ;  /* 0x000000000008789c */ /* 0x000fe20003f0f020 */
[----:B--2---:R-:W-:Y:S02]  /*4460*/  HFMA2 R0, -RZ, RZ, 0, 5.9604644775390625e-08 ;  /* 0x00000001ff007431 */ /* 0x004fe400000001ff */
[----:B------:R-:W-:Y:S03]  /*4470*/  IMAD.MOV.U32 R151, RZ, RZ, 0x1 ;  /* 0x00000001ff977424 */ /* 0x000fe600078e00ff */
[----:B------:R-:W-:Y:S05]  /*4480*/  PLOP3.LUT P0, PT, PT, PT, UP0, 0x80, 0x8 ;  /* 0x000000000008781c */ /* 0x000fea0003f0f008 */
[----:B------:R-:W2:Y:S01]  /*4490*/  @UP0 LDCU.64 UR10, c[0x0][0x888] ;  /* 0x00011100ff0a07ac */ /* 0x000ea20008000a00 */
[----:B------:R-:W-:Y:S07]  /*44a0*/  @UP0 UIMAD UR8, UR36, UR4, URZ ;  /* 0x00000004240802a4 */ /* 0x000fee000f8e02ff */
[----:B------:R-:W-:Y:S01]  /*44b0*/  @!P0 PRMT R151, R0, 0x7610, R151 ;  /* 0x0000761000978816 */ /* 0x000fe20000000097 */
[----:B--2---:R-:W-:Y:S03]  /*44c0*/  @UP0 UIMAD.WIDE UR10, UR8, 0x4, UR10 ;  /* 0x00000004080a08a5 */ /* 0x004fe6000f8e020a */
[----:B------:R-:W2:Y:S03]  /*44d0*/  @!UP0 LDCU UR8, c[0x0][0x880] ;  /* 0x00011000ff0887ac */ /* 0x000ea60008000800 */
[----:B------:R-:W-:Y:S01]  /*44e0*/  IMAD.U32 R10, RZ, RZ, UR10 ;  /* 0x0000000aff0a7e24 */ /* 0x000fe2000f8e00ff */
[----:B------:R-:W-:Y:S05]  /*44f0*/  MOV R11, UR11 ;  /* 0x0000000b000b7c02 */ /* 0x000fea0008000f00 */
[----:B-----5:R3:W5:Y:S02]  /*4500*/  @P0 LDG.E R82, desc[UR46][R10.64] ;  /* 0x0000002e0a520981 */ /* 0x020764000c1e1900 */
[----:B--23--:R-:W-:Y:S07]  /*4510*/  @!P0 IMAD.U32 R82, RZ, RZ, UR8 ;  /* 0x00000008ff528e24 */ /* 0x00cfee000f8e00ff */
.L_x_81:
[----:B-----5:R-:W-:Y:S01]  /*4520*/  @!P2 ISETP.EQ.AND P0, PT, R82, RZ, PT ;  /* 0x000000ff5200a20c */ /* 0x020fe20003f02270 */
[----:B------:R-:W-:Y:S01]  /*4530*/  @!UPT UIADD3 URZ, UPT, UPT, URZ, URZ, URZ ;  /* 0x000000fffffff290 */ /* 0x000fe2000fffe0ff */
[----:B------:R-:W-:Y:S11]  /*4540*/  @!P2 BRA `(.L_x_82) ;  /* 0x000000000014a947 */ /* 0x000ff60003800000 */
[----:B------:R-:W-:Y:S02]  /*4550*/  LOP3.LUT P2, RZ, R151, 0xff, RZ, 0xc0, !PT ;  /* 0x000000ff97ff7812 */ /* 0x000fe4000784c0ff */
[----:B------:R-:W-:Y:S04]  /*4560*/  PLOP3.LUT P0, PT, PT, PT, UP0, 0x80, 0x8 ;  /* 0x000000000008781c */ /* 0x000fe80003f0f008 */
[----:B------:R-:W-:Y:S07]  /*4570*/  PLOP3.LUT P0, PT, P0, PT, PT, 0x8, 0x80 ;  /* 0x000000000080781c */ /* 0x000fee000070e170 */
[----:B------:R-:W-:Y:S11]  /*4580*/  @P2 ISETP.EQ.AND P0, PT, R82, RZ, PT ;  /* 0x000000ff5200220c */ /* 0x000ff60003f02270 */
[----:B------:R-:W-:Y:S02]  /*4590*/  @!UPT UIADD3 URZ, UPT, UPT, URZ, URZ, URZ ;  /* 0x000000fffffff290 */ /* 0x000fe4000fffe0ff */
.L_x_82:
[----:B------:R-:W3:Y:S01]  /*45a0*/  SYNCS.PHASECHK.TRANS64.TRYWAIT P2, [UR7+0xd0], R12 ;  /* 0x0000d00cff0075a7 */ /* 0x000ee20008041107 */
[----:B------:R-:W-:Y:S04]  /*45b0*/  ELECT P4, URZ, PT ;  /* 0x0000000000ff782f */ /* 0x000fe80003880000 */
[----:B------:R-:W-:Y:S11]  /*45c0*/  PLOP3.LUT P4, PT, P0, P4, PT, 0xf2, 0x2f ;  /* 0x00000000002f781c */ /* 0x000ff60000789e72 */
[----:B------:R-:W-:Y:S02]  /*45d0*/  @!UPT UIADD3 URZ, UPT, UPT, URZ, URZ, URZ ;  /* 0x000000fffffff290 */ /* 0x000fe4000fffe0ff */
[----:B-1----:R-:W-:Y:S05]  /*45e0*/  @!P4 IADD3 R21, P0, PT, R32, 0x580, RZ ;  /* 0x000005802015c810 */ /* 0x002fea0007f1e0ff */
[----:B------:R-:W-:Y:S01]  /*45f0*/  @!P4 IMAD.X R20, RZ, RZ, R33, P0 ;  /* 0x000000ffff14c224 */ /* 0x000fe200000e0621 */
[----:B---3--:R-:W-:Y:S07]  /*4600*/  @!P2 BRA `(.L_x_83) ;  /* 0x0000004800f4a947 */ /* 0x008fee0003800000 */
.L_x_160:
[----:B------:R-:W3:Y:S01]  /*4610*/  LDC.64 R14, c[0x0][0xb10] ;  /* 0x0002c400ff0e7b82 */ /* 0x000ee20000000a00 */
[----:B------:R-:W-:Y:S01]  /*4620*/  @!P4 R2UR UR8, R20 ;  /* 0x000000001408c2ca */ /* 0x000fe200000e0000 */
[----:B------:R-:W-:Y:S01]  /*4630*/  VOTEU.ALL UP1, P4 ;  /* 0x0000000000ff7886 */ /* 0x000fe20002020000 */
[----:B------:R-:W-:Y:S01]  /*4640*/  @!P4 R2UR UR9, R21 ;  /* 0x000000001509c2ca */ /* 0x000fe200000e0000 */
[----:B------:R-:W-:Y:S01]  /*4650*/  UMOV UR10, 0x0 ;  /* 0x00000000000a7882 */ /* 0x000fe20000000000 */
[----:B------:R-:W-:Y:S03]  /*4660*/  UMOV UR11, 0x10000000 ;  /* 0x10000000000b7882 */ /* 0x000fe60000000000 */
[----:B------:R-:W5:Y:S01]  /*4670*/  LDC.64 R10, c[0x0][0xb18] ;  /* 0x0002c600ff0a7b82 */ /* 0x000f620000000a00 */
[----:B------:R-:W-:Y:S01]  /*4680*/  @!UP1 UIADD3 UR16, UPT, UPT, UR7, 0x200, URZ ;  /* 0x0000020007109890 */ /* 0x000fe2000fffe0ff */
[----:B------:R-:W-:Y:S01]  /*4690*/  @P3 SHF.R.U32.HI R28, RZ, 0x10, R25 ;  /* 0x00000010ff1c3819 */ /* 0x000fe20000011619 */
[----:B------:R-:W-:Y:S01]  /*46a0*/  VOTEU.ALL UP1, P4 ;  /* 0x0000000000ff7886 */ /* 0x000fe20002020000 */
[----:B------:R-:W-:Y:S01]  /*46b0*/  UMOV UR20, UR36 ;  /* 0x0000002400147c82 */ /* 0x000fe20008000000 */
[----:B------:R-:W-:Y:S03]  /*46c0*/  VIADD R30, R30, 0x1 ;  /* 0x000000011e1e7836 */ /* 0x000fe60000000000 */
[----:B--2---:R-:W2:Y:S01]  /*46d0*/  @!P1 LDC R0, c[0x0][0xb20] ;  /* 0x0002c800ff009b82 */ /* 0x004ea20000000800 */
[----:B------:R-:W-:Y:S01]  /*46e0*/  IMAD.U32 R21, RZ, RZ, UR8 ;  /* 0x00000008ff157e24 */ /* 0x000fe2000f8e00ff */
[----:B------:R-:W-:Y:S06]  /*46f0*/  UPRMT UR8, UR37, 0x654, UR17 ;  /* 0x0000065425087896 */ /* 0x000fec0008000011 */
[----:B-1----:R-:W1:Y:S01]  /*4700*/  @!P1 LDC R3, c[0x0][0xb0c] ;  /* 0x0002c300ff039b82 */ /* 0x002e620000000800 */
[----:B------:R-:W-:Y:S01]  /*4710*/  IMAD.U32 R20, RZ, RZ, UR9 ;  /* 0x00000009ff147e24 */ /* 0x000fe2000f8e00ff */
[----:B------:R-:W-:Y:S04]  /*4720*/  @!P4 R2UR UR15, R21 ;  /* 0x00000000150fc2ca */ /* 0x000fe800000e0000 */
[----:B------:R-:W-:Y:S01]  /*4730*/  @!P4 R2UR UR14, R20 ;  /* 0x00000000140ec2ca */ /* 0x000fe200000e0000 */
[----:B------:R-:W-:Y:S11]  /*4740*/  @!P4 IMAD.MOV.U32 R20, RZ, RZ, 0x2000 ;  /* 0x00002000ff14c424 */ /* 0x000ff600078e00ff */
[----:B------:R-:W-:Y:S01]  /*4750*/  @!UPT UIADD3 URZ, UPT, UPT, URZ, URZ, URZ ;  /* 0x000000fffffff290 */ /* 0x000fe2000fffe0ff */
[----:B------:R1:W-:Y:S01]  /*4760*/  @!UP1 UTMALDG.3D [UR16], [UR14], desc[UR10] ;  /* 0x00000a100e0095b4 */ /* 0x0003e20008011000 */
[----:B------:R1:W-:Y:S02]  /*4770*/  @!P4 SYNCS.ARRIVE.TRANS64.RED.A0TR RZ, [UR7+0xc0], R20 ;  /* 0x0000c014ffffc9a7 */ /* 0x0003e40008300407 */
[----:B-1----:R-:W-:Y:S01]  /*4780*/  @!P1 ISETP.NE.AND P2, PT, R3, 0x1, PT ;  /* 0x000000010300980c */ /* 0x002fe20003f45270 */
[C---:B---3--:R-:W-:Y:S01]  /*4790*/  @!P1 IMAD.HI.U32 R14, R13.reuse, R14, RZ ;  /* 0x0000000e0d0e9227 */ /* 0x048fe200078e00ff */
[----:B-----5:R-:W-:Y:S03]  /*47a0*/  @!P1 ISETP.NE.AND P0, PT, R10, 0x1, PT ;  /* 0x000000010a00980c */ /* 0x020fe60003f05270 */
[C---:B------:R-:W-:Y:S01]  /*47b0*/  @!P1 IMAD.HI.U32 R11, R8.reuse, R11, RZ ;  /* 0x0000000b080b9227 */ /* 0x040fe200078e00ff */
[----:B------:R-:W-:Y:S04]  /*47c0*/  @!P1 SHF.R.U32.HI R14, RZ, R15, R14 ;  /* 0x0000000fff0e9219 */ /* 0x000fe8000001160e */
[----:B--2---:R-:W-:Y:S01]  /*47d0*/  @!P1 SHF.R.U32.HI R9, RZ, R0, R11 ;  /* 0x00000000ff099219 */ /* 0x004fe2000001160b */
[----:B------:R-:W-:Y:S01]  /*47e0*/  SYNCS.ARRIVE.TRANS64.RED.A1T0 RZ, [UR8], RZ ;  /* 0x000000ffffff79a7 */ /* 0x000fe20008100408 */
[----:B------:R-:W-:Y:S02]  /*47f0*/  @!P1 SEL R14, R13, R14, !P2 ;  /* 0x0000000e0d0e9207 */ /* 0x000fe40005000000 */
[----:B------:R-:W-:Y:S01]  /*4800*/  @!P1 SEL R9, R8, R9, !P0 ;  /* 0x0000000908099207 */ /* 0x000fe20004000000 */
[----:B------:R-:W1:Y:S04]  /*4810*/  SYNCS.PHASECHK.TRANS64.TRYWAIT P5, [UR7+0xd8], R12 ;  /* 0x0000d80cff0075a7 */ /* 0x000e6800080a1107 */
[----:B------:R-:W-:Y:S02]  /*4820*/  @!P1 IMAD.IADD R0, R9, 0x1, -R14 ;  /* 0x0000000109009824 */ /* 0x000fe400078e0a0e */
[----:B------:R-:W-:Y:S02]  /*4830*/  @!P1 IMAD.IADD R9, R14, 0x1, -R9 ;  /* 0x000000010e099824 */ /* 0x000fe400078e0a09 */
[----:B------:R-:W-:Y:S02]  /*4840*/  @!P1 IMAD R13, R0, R3, R13 ;  /* 0x00000003000d9224 */ /* 0x000fe400078e020d */
[----:B------:R-:W-:Y:S01]  /*4850*/  @!P1 IMAD R8, R9, R10, R8 ;  /* 0x0000000a09089224 */ /* 0x000fe200078e0208 */
[----:B-1----:R-:W-:Y:S06]  /*4860*/  @!P5 BRA `(.L_x_84) ;  /* 0x000000480074d947 */ /* 0x002fec0003800000 */
.L_x_162:
[----:B-1----:R-:W-:Y:S01]  /*4870*/  @!P4 IADD3 R3, P0, PT, R32, 0x580, RZ ;  /* 0x000005802003c810 */ /* 0x002fe20007f1e0ff */
[----:B------:R-:W-:Y:S01]  /*4880*/  VOTEU.ALL UP1, P4 ;  /* 0x0000000000ff7886 */ /* 0x000fe20002020000 */
[----:B------:R-:W-:Y:S01]  /*4890*/  UMOV UR20, 0x0 ;  /* 0x0000000000147882 */ /* 0x000fe20000000000 */
[----:B------:R-:W-:Y:S01]  /*48a0*/  UMOV UR21, 0x10000000 ;  /* 0x1000000000157882 */ /* 0x000fe20000000000 */
[----:B------:R-:W-:Y:S01]  /*48b0*/  @!P4 R2UR UR9, R3 ;  /* 0x000000000309c2ca */ /* 0x000fe200000e0000 */
[----:B------:R-:W-:Y:S01]  /*48c0*/  @!P4 IMAD.X R0, RZ, RZ, R33, P0 ;  /* 0x000000ffff00c224 */ /* 0x000fe200000e0621 */
[----:B------:R-:W-:Y:S01]  /*48d0*/  @!UP1 UIADD3 UR10, UPT, UPT, UR18, 0x40, URZ ;  /* 0x00000040120a9890 */ /* 0x000fe2000fffe0ff */
[----:B------:R-:W-:Y:S01]  /*48e0*/  ISETP.NE.AND P0, PT, R30, 0x2, PT ;  /* 0x000000021e00780c */ /* 0x000fe20003f05270 */
[----:B------:R-:W-:Y:S01]  /*48f0*/  UMOV UR11, UR19 ;  /* 0x00000013000b7c82 */ /* 0x000fe20008000000 */
[----:B------:R-:W-:Y:S01]  /*4900*/  UMOV UR12, UR36 ;  /* 0x00000024000c7c82 */ /* 0x000fe20008000000 */
[----:B------:R-:W-:Y:S01]  /*4910*/  @!P4 R2UR UR8, R0 ;  /* 0x000000000008c2ca */ /* 0x000fe200000e0000 */
[----:B------:R-:W-:Y:S01]  /*4920*/  IMAD.IADD R20, R8, 0x1, R150 ;  /* 0x0000000108147824 */ /* 0x000fe200078e0296 */
[----:B------:R-:W-:Y:S01]  /*4930*/  @P3 R2UR UR36, R28 ;  /* 0x000000001c2432ca */ /* 0x000fe200000e0000 */
[----:B------:R-:W-:Y:S01]  /*4940*/  IMAD.IADD R21, R13, 0x1, R152 ;  /* 0x000000010d157824 */ /* 0x000fe200078e0298 */
[----:B------:R-:W-:Y:S02]  /*4950*/  SEL R0, RZ, 0x1, P0 ;  /* 0x00000001ff007807 */ /* 0x000fe40000000000 */
[----:B------:R-:W-:Y:S01]  /*4960*/  LOP3.LUT R31, R31, 0x1, RZ, 0x3c, !PT ;  /* 0x000000011f1f7812 */ /* 0x000fe200078e3cff */
[----:B------:R-:W-:Y:S01]  /*4970*/  IMAD.U32 R10, RZ, RZ, UR9 ;  /* 0x00000009ff0a7e24 */ /* 0x000fe2000f8e00ff */
[----:B------:R-:W-:Y:S01]  /*4980*/  @!UP1 UIADD3 UR9, UPT, UPT, UR7, 0xc8, URZ ;  /* 0x000000c807099890 */ /* 0x000fe2000fffe0ff */
[----:B------:R-:W-:Y:S02]  /*4990*/  LOP3.LUT R29, R29, R0, RZ, 0x3c, !PT ;  /* 0x000000001d1d7212 */ /* 0x000fe400078e3cff */
[----:B------:R-:W-:Y:S02]  /*49a0*/  SEL R30, R30, RZ, P0 ;  /* 0x000000ff1e1e7207 */ /* 0x000fe40000000000 */
[----:B------:R-:W-:Y:S01]  /*49b0*/  IMAD.U32 R11, RZ, RZ, UR8 ;  /* 0x00000008ff0b7e24 */ /* 0x000fe2000f8e00ff */
[----:B------:R-:W-:Y:S01]  /*49c0*/  @!P4 R2UR UR14, R10 ;  /* 0x000000000a0ec2ca */ /* 0x000fe200000e0000 */
[----:B------:R-:W-:Y:S01]  /*49d0*/  @!UP1 UIADD3 UR8, UPT, UPT, UR7, 0x2200, URZ ;  /* 0x0000220007089890 */ /* 0x000fe2000fffe0ff */
[----:B------:R-:W-:Y:S02]  /*49e0*/  VOTEU.ALL UP1, P4 ;  /* 0x0000000000ff7886 */ /* 0x000fe40002020000 */
[----:B------:R-:W-:Y:S11]  /*49f0*/  @!P4 R2UR UR15, R11 ;  /* 0x000000000b0fc2ca */ /* 0x000ff600000e0000 */
[----:B------:R-:W-:Y:S02]  /*4a00*/  @!UPT UIADD3 URZ, UPT, UPT, URZ, URZ, URZ ;  /* 0x000000fffffff290 */ /* 0x000fe4000fffe0ff */
[----:B------:R2:W-:Y:S01]  /*4a10*/  @!UP1 UTMALDG.3D [UR8], [UR14], desc[UR20] ;  /* 0x000014080e0095b4 */ /* 0x0005e20008011000 */
[----:B------:R2:W-:Y:S01]  /*4a20*/  @!P4 SYNCS.ARRIVE.TRANS64.RED.A0TR RZ, [UR7+0xc8], R23 ;  /* 0x0000c817ffffc9a7 */ /* 0x0005e20008300407 */
[----:B------:R-:W-:Y:S01]  /*4a30*/  UPLOP3.LUT UP1, UPT, UPT, UPT, UPT, 0x80, 0x8 ;  /* 0x000000000008789c */ /* 0x000fe20003f2f070 */
[----:B------:R-:W-:Y:S01]  /*4a40*/  SYNCS.ARRIVE.TRANS64.RED.A1T0 RZ, [UR13], RZ ;  /* 0x000000ffffff79a7 */ /* 0x000fe2000810040d */
[----:B------:R-:W-:Y:S09]  /*4a50*/  @P3 BRA `(.L_x_85) ;  /* 0xfffffff400503947 */ /* 0x000ff2000383ffff */
[----:B------:R-:W-:-:S04]  /*4a60*/  SHF.L.U32 R3, R31, 0x1f, RZ ;  /* 0x0000001f1f037819 */ /* 0x000fc800000006ff */
[----:B------:R-:W1:Y:S02]  /*4a70*/  SYNCS.PHASECHK.TRANS64.TRYWAIT P0, [UR7+0xd0], R3 ;  /* 0x0000d003ff0075a7 */ /* 0x000e640008001107 */
[----:B-1----:R-:W-:Y:S05]  /*4a80*/  @!P0 BRA `(.L_x_86) ;  /* 0x0000004800048947 */ /* 0x002fea0003800000 */
.L_x_164:
[----:B-1----:R-:W-:-:S07]  /*4a90*/  MOV R0, UR7 ;  /* 0x0000000700007c02 */ /* 0x002fce0008000f00 */
.L_x_87:
[----:B-1----:R-:W-:-:S04]  /*4aa0*/  SHF.L.U32 R3, R31, 0x1f, RZ ;  /* 0x0000001f1f037819 */ /* 0x002fc800000006ff */
[----:B------:R1:W3:Y:S03]  /*4ab0*/  SYNCS.PHASECHK.TRANS64.TRYWAIT P0, [R0+URZ+0xd8], R3 ;  /* 0x0000d803000075a7 */ /* 0x0002e600080011ff */
[----:B---3--:R-:W-:Y:S05]  /*4ac0*/  @!P0 NANOSLEEP.SYNCS 0x989680 ;  /* 0x009896800000895d */ /* 0x008fea0003900000 */
[----:B------:R-:W3:Y:S02]  /*4ad0*/  @!P0 SYNCS.PHASECHK.TRANS64 P0, [R0+URZ+0xd8], R3 ;  /* 0x0000d803000085a7 */ /* 0x000ee400080010ff */
[----:B--23--:R-:W-:Y:S05]  /*4ae0*/  @P0 EXIT ;  /* 0x000000000000094d */ /* 0x00cfea0003800000 */
[----:B------:R-:W-:Y:S05]  /*4af0*/  BRA `(.L_x_87) ;  /* 0xfffffffc00e87947 */ /* 0x000fea000383ffff */
.L_x_76:
[----:B------:R-:W-:-:S06]  /*4b00*/  UISETP.GE.AND UP1, UPT, UR8, 0x4, UPT ;  /* 0x000000040800788c */ /* 0x000fcc000bf26270 */
[----:B------:R-:W-:-:S13]  /*4b10*/  PLOP3.LUT P0, PT, PT, PT, UP1, 0x80, 0x8 ;  /* 0x000000000008781c */ /* 0x000fda0003f0f018 */
[----:B------:R-:W-:Y:S05]  /*4b20*/  @!P0 EXIT ;  /* 0x000000000000894d */ /* 0x000fea0003800000 */
[----:B------:R-:W-:Y:S01]  /*4b30*/  BAR.SYNC.DEFER_BLOCKING 0x6, 0xa0 ;  /* 0x0182800000007b1d */ /* 0x000fe20000010000 */
[C---:B------:R-:W-:Y:S01]  /*4b40*/  IMAD.U32 R79, R167.reuse, 0x10000, RZ ;  /* 0x00010000a74f7824 */ /* 0x040fe200078e00ff */
[C---:B------:R-:W-:Y:S01]  /*4b50*/  R2P PR, R167.reuse, 0x6 ;  /* 0x00000006a7007804 */ /* 0x040fe20000000000 */
[----:B------:R-:W-:Y:S01]  /*4b60*/  IMAD.SHL.U32 R2, R167, 0x40, RZ ;  /* 0x00000040a7027824 */ /* 0x000fe200078e00ff */
[----:B------:R-:W-:Y:S01]  /*4b70*/  CS2R R160, SRZ ;  /* 0x0000000000a07805 */ /* 0x000fe2000001ff00 */
[----:B------:R-:W-:Y:S01]  /*4b80*/  IMAD.MOV.U32 R164, RZ, RZ, 0x20 ;  /* 0x00000020ffa47424 */ /* 0x000fe200078e00ff */
[----:B------:R-:W-:Y:S02]  /*4b90*/  UMOV UR49, 0x400 ;  /* 0x0000040000317882 */ /* 0x000fe40000000000 */
[----:B------:R-:W1:Y:S01]  /*4ba0*/  LDC R157, c[0x0][0x370] ;  /* 0x0000dc00ff9d7b82 */ /* 0x000e620000000800 */
[----:B------:R-:W-:Y:S01]  /*4bb0*/  ULEA UR49, UR37, UR49, 0x18 ;  /* 0x0000003125317291 */ /* 0x000fe2000f8ec0ff */
[----:B------:R-:W-:Y:S01]  /*4bc0*/  LOP3.LUT R79, R79, 0x600000, RZ, 0xc0, !PT ;  /* 0x006000004f4f7812 */ /* 0x000fe200078ec0ff */
[----:B------:R-:W-:Y:S01]  /*4bd0*/  IMAD.SHL.U32 R153, R167, 0x8, RZ ;  /* 0x00000008a7997824 */ /* 0x000fe200078e00ff */
[----:B------:R-:W-:Y:S01]  /*4be0*/  LOP3.LUT R4, R2, 0x180, RZ, 0xc0, !PT ;  /* 0x0000018002047812 */ /* 0x000fe200078ec0ff */
[----:B------:R-:W-:Y:S01]  /*4bf0*/  IMAD.MOV.U32 R165, RZ, RZ, 0x10 ;  /* 0x00000010ffa57424 */ /* 0x000fe200078e00ff */
[----:B------:R-:W-:Y:S01]  /*4c00*/  SEL R164, R164, 0xffffffe0, !P2 ;  /* 0xffffffe0a4a47807 */ /* 0x000fe20005000000 */
[----:B------:R-:W-:Y:S01]  /*4c10*/  UIADD3 UR4, UPT, UPT, UR49, 0x4200, URZ ;  /* 0x0000420031047890 */ /* 0x000fe2000fffe0ff */
[----:B------:R-:W2:Y:S01]  /*4c20*/  LDC R74, c[0x0][0xb0c] ;  /* 0x0002c300ff4a7b82 */ /* 0x000ea20000000800 */
[----:B------:R-:W-:Y:S01]  /*4c30*/  LOP3.LUT R153, R4, 0x30, R153, 0xf8, !PT ;  /* 0x0000003004997812 */ /* 0x000fe200078ef899 */
[----:B------:R-:W-:Y:S01]  /*4c40*/  IMAD.MOV.U32 R76, RZ, RZ, RZ ;  /* 0x000000ffff4c7224 */ /* 0x000fe200078e00ff */
[----:B------:R-:W-:Y:S01]  /*4c50*/  SEL R165, R165, 0xfffffff0, !P1 ;  /* 0xfffffff0a5a57807 */ /* 0x000fe20004800000 */
[----:B------:R-:W-:Y:S01]  /*4c60*/  IMAD.MOV.U32 R162, RZ, RZ, RZ ;  /* 0x000000ffffa27224 */ /* 0x000fe200078e00ff */
[----:B------:R-:W-:Y:S01]  /*4c70*/  LOP3.LUT R153, R153, 0x1e40, R2, 0xf8, !PT ;  /* 0x00001e4099997812 */ /* 0x000fe200078ef802 */
[----:B------:R-:W-:Y:S01]  /*4c80*/  IMAD.MOV.U32 R169, RZ, RZ, RZ ;  /* 0x000000ffffa97224 */ /* 0x000fe200078e00ff */
[----:B------:R-:W-:Y:S01]  /*4c90*/  LOP3.LUT R167, R167, 0x60, RZ, 0xc0, !PT ;  /* 0x00000060a7a77812 */ /* 0x000fe200078ec0ff */
[----:B------:R-:W4:Y:S01]  /*4ca0*/  LDC R155, c[0x0][0xb20] ;  /* 0x0002c800ff9b7b82 */ /* 0x000f220000000800 */
[----:B------:R-:W3:Y:S01]  /*4cb0*/  LDS R0, [UR49+0x1a0] ;  /* 0x0001a031ff007984 */ /* 0x000ee20008000800 */
[----:B------:R-:W-:Y:S01]  /*4cc0*/  IMAD.MOV.U32 R159, RZ, RZ, RZ ;  /* 0x000000ffff9f7224 */ /* 0x000fe200078e00ff */
[----:B------:R-:W1:Y:S01]  /*4cd0*/  LDCU.64 UR52, c[0x0][0x348] ;  /* 0x00006900ff3477ac */ /* 0x000e620008000a00 */
[----:B------:R-:W-:Y:S01]  /*4ce0*/  IMAD.U32 R166, RZ, RZ, UR4 ;  /* 0x00000004ffa67e24 */ /* 0x000fe2000f8e00ff */
[----:B------:R-:W1:Y:S03]  /*4cf0*/  LDCU.64 UR38, c[0x0][0x888] ;  /* 0x00011100ff2677ac */ /* 0x000e660008000a00 */
[----:B------:R-:W1:Y:S01]  /*4d00*/  LDC R73, c[0x0][0xb30] ;  /* 0x0002cc00ff497b82 */ /* 0x000e620000000800 */
[----:B------:R-:W1:Y:S01]  /*4d10*/  LDCU.64 UR44, c[0x0][0x890] ;  /* 0x00011200ff2c77ac */ /* 0x000e620008000a00 */
[----:B------:R-:W-:-:S06]  /*4d20*/  UIADD3 UR48, UPT, UPT, UR49, 0x200, URZ ;  /* 0x0000020031307890 */ /* 0x000fcc000fffe0ff */
[----:B------:R-:W1:Y:S08]  /*4d30*/  LDC.64 R148, c[0x0][0xb10] ;  /* 0x0002c400ff947b82 */ /* 0x000e700000000a00 */
[----:B------:R-:W1:Y:S08]  /*4d40*/  LDC.64 R70, c[0x0][0xb18] ;  /* 0x0002c600ff467b82 */ /* 0x000e700000000a00 */
[----:B------:R-:W1:Y:S08]  /*4d50*/  LDC.64 R68, c[0x0][0xb28] ;  /* 0x0002ca00ff447b82 */ /* 0x000e700000000a00 */
[----:B------:R-:W1:Y:S01]  /*4d60*/  LDC.64 R146, c[0x0][0x8b0] ;  /* 0x00022c00ff927b82 */ /* 0x000e620000000a00 */
[----:B---3--:R-:W-:Y:S01]  /*4d70*/  IMAD.IADD R79, R0, 0x1, R79 ;  /* 0x00000001004f7824 */ /* 0x008fe200078e024f */
[----:B------:R-:W-:-:S04]  /*4d80*/  SHF.R.S32.HI R0, RZ, 0x4, R164 ;  /* 0x00000004ff007819 */ /* 0x000fc800000114a4 */
[----:B------:R-:W-:Y:S02]  /*4d90*/  LEA.HI.SX32 R163, R165, R0, 0x1c ;  /* 0x00000000a5a37211 */ /* 0x000fe400078fe2ff */
[----:B------:R-:W3:Y:S08]  /*4da0*/  LDC.64 R144, c[0x0][0x8a8] ;  /* 0x00022a00ff907b82 */ /* 0x000ef00000000a00 */
[----:B--2-4-:R-:W1:Y:S02]  /*4db0*/  LDC R156, c[0x0][0x374] ;  /* 0x0000dd00ff9c7b82 */ /* 0x014e640000000800 */
.L_x_113:
[----:B------:R-:W-:Y:S02]  /*4dc0*/  LEA R0, R169, UR49, 0x3 ;  /* 0x00000031a9007c11 */ /* 0x000fe4000f8e18ff */
[----:B------:R-:W-:Y:S02]  /*4dd0*/  SHF.L.U32 R3, R161, 0x1f, RZ ;  /* 0x0000001fa1037819 */ /* 0x000fe400000006ff */
[----:B-1----:R-:W-:Y:S02]  /*4de0*/  LEA R16, R169, UR49, 0x4 ;  /* 0x00000031a9107c11 */ /* 0x002fe4000f8e20ff */
[----:B------:R-:W2:Y:S02]  /*4df0*/  SYNCS.PHASECHK.TRANS64.TRYWAIT P0, [R0+URZ+0xf0], R3 ;  /* 0x0000f003000075a7 */ /* 0x000ea400080011ff */
[----:B--2---:R-:W-:Y:S05]  /*4e00*/  @!P0 BRA `(.L_x_88) ;  /* 0x00000044003c8947 */ /* 0x004fea0003800000 */
.L_x_165:
[----:B------:R-:W4:Y:S01]  /*4e10*/  LDC.64 R12, c[0x0][0xb10] ;  /* 0x0002c400ff0c7b82 */ /* 0x000f220000000a00 */
[----:B------:R-:W3:Y:S01]  /*4e20*/  LDS.128 R16, [R16+0x180] ;  /* 0x0001800010107984 */ /* 0x000ee20000000c00 */
[----:B-1----:R-:W-:Y:S01]  /*4e30*/  ISETP.NE.AND P1, PT, R73, 0x1, PT ;  /* 0x000000014900780c */ /* 0x002fe20003f25270 */
[----:B--2---:R-:W-:Y:S01]  /*4e40*/  VIADD R0, R0, 0x100 ;  /* 0x0000010000007836 */ /* 0x004fe20000000000 */
[----:B------:R-:W-:Y:S04]  /*4e50*/  ISETP.GE.AND P0, PT, R72, 0x1, PT ;  /* 0x000000014800780c */ /* 0x000fe80003f06270 */
[----:B------:R-:W1:Y:S01]  /*4e60*/  LDC.64 R10, c[0x0][0xb18] ;  /* 0x0002c600ff0a7b82 */ /* 0x000e620000000a00 */
[----:B------:R-:W-:Y:S01]  /*4e70*/  PRMT R0, RZ, 0x654, R0 ;  /* 0x00000654ff007816 */ /* 0x000fe20000000000 */
[----:B------:R-:W-:Y:S01]  /*4e80*/  @!PT LDS RZ, [RZ] ;  /* 0x00000000fffff984 */ /* 0x000fe20000000800 */
[----:B------:R-:W-:Y:S01]  /*4e90*/  @!PT LDS RZ, [RZ] ;  /* 0x00000000fffff984 */ /* 0x000fe20000000800 */
[----:B------:R-:W-:Y:S01]  /*4ea0*/  @!PT LDS RZ, [RZ] ;  /* 0x00000000fffff984 */ /* 0x000fe20000000800 */
[----:B------:R-:W-:Y:S01]  /*4eb0*/  @!PT LDS RZ, [RZ] ;  /* 0x00000000fffff984 */ /* 0x000fe20000000800 */
[----:B------:R2:W-:Y:S06]  /*4ec0*/  MEMBAR.ALL.CTA ;  /* 0x0000000000007992 */ /* 0x0005ec0000008000 */
[----:B--2---:R-:W2:Y:S01]  /*4ed0*/  FENCE.VIEW.ASYNC.S ;  /* 0x00000000000073c6 */ /* 0x004ea20000000000 */
[----:B------:R-:W1:Y:S08]  /*4ee0*/  @!P1 LDC R14, c[0x0][0xb20] ;  /* 0x0002c800ff0e9b82 */ /* 0x000e700000000800 */
[----:B------:R-:W1:Y:S01]  /*4ef0*/  @!P1 LDC R9, c[0x0][0xb0c] ;  /* 0x0002c300ff099b82 */ /* 0x000e620000000800 */
[----:B--2---:R2:W-:Y:S01]  /*4f00*/  SYNCS.ARRIVE.TRANS64.RED.A1T0 RZ, [R0+URZ], RZ ;  /* 0x000000ff00ff79a7 */ /* 0x0045e200081004ff */
[----:B---3--:R-:W-:Y:S04]  /*4f10*/  LOP3.LUT P4, RZ, R18, 0x1, RZ, 0xc0, !PT ;  /* 0x0000000112ff7812 */ /* 0x008fe8000788c0ff */
[----:B------:R-:W-:Y:S09]  /*4f20*/  P2R R168, PR, RZ, 0x10 ;  /* 0x00000010ffa87803 */ /* 0x000ff20000000000 */
[----:B------:R-:W-:Y:S02]  /*4f30*/  @P4 MOV R77, R16 ;  /* 0x00000010004d4202 */ /* 0x000fe40000000f00 */
[----:B------:R-:W-:Y:S01]  /*4f40*/  @P4 LOP3.LUT R75, R17, 0xffff, RZ, 0xc0, !PT ;  /* 0x0000ffff114b4812 */ /* 0x000fe200078ec0ff */
[----:B--2-4-:R-:W-:Y:S06]  /*4f50*/  @!P0 BRA `(.L_x_89) ;  /* 0x0000000000a48947 */ /* 0x014fec0003800000 */
[----:B------:R-:W-:Y:S01]  /*4f60*/  IMAD.HI.U32 R24, R156, R71, RZ ;  /* 0x000000479c187227 */ /* 0x000fe200078e00ff */
[----:B------:R-:W-:Y:S02]  /*4f70*/  ISETP.NE.AND P0, PT, R70, 0x1, PT ;  /* 0x000000014600780c */ /* 0x000fe40003f05270 */
[----:B------:R-:W-:Y:S01]  /*4f80*/  ISETP.NE.AND P2, PT, R72, 0x1, PT ;  /* 0x000000014800780c */ /* 0x000fe20003f45270 */
[-C--:B------:R-:W-:Y:S01]  /*4f90*/  IMAD.HI.U32 R22, R157, R148.reuse, RZ ;  /* 0x000000949d167227 */ /* 0x080fe200078e00ff */
[----:B------:R-:W-:Y:S02]  /*4fa0*/  SHF.R.U32.HI R23, RZ, R155, R24 ;  /* 0x0000009bff177219 */ /* 0x000fe40000011618 */
[----:B------:R-:W-:Y:S01]  /*4fb0*/  ISETP.NE.AND P3, PT, R74, 0x1, PT ;  /* 0x000000014a00780c */ /* 0x000fe20003f65270 */
[----:B------:R-:W-:Y:S01]  /*4fc0*/  IMAD.HI.U32 R28, R75, R71, RZ ;  /* 0x000000474b1c7227 */ /* 0x000fe200078e00ff */
[----:B------:R-:W-:Y:S02]  /*4fd0*/  SHF.R.U32.HI R22, RZ, R149, R22 ;  /* 0x00000095ff167219 */ /* 0x000fe40000011616 */
[----:B------:R-:W-:Y:S01]  /*4fe0*/  SEL R3, R156, R23, !P0 ;  /* 0x000000179c037207 */ /* 0x000fe20004000000 */
[----:B------:R-:W-:Y:S01]  /*4ff0*/  IMAD.HI.U32 R26, R77, R148, RZ ;  /* 0x000000944d1a7227 */ /* 0x000fe200078e00ff */
[----:B------:R-:W-:Y:S03]  /*5000*/  SEL R7, R157, R22, !P3 ;  /* 0x000000169d077207 */ /* 0x000fe60005800000 */
[-C--:B------:R-:W-:Y:S01]  /*5010*/  IMAD.HI.U32 R22, R3, R68.reuse, RZ ;  /* 0x0000004403167227 */ /* 0x080fe200078e00ff */
[----:B------:R-:W-:Y:S03]  /*5020*/  SHF.R.U32.HI R26, RZ, R149, R26 ;  /* 0x00000095ff1a7219 */ /* 0x000fe6000001161a */
[----:B------:R-:W-:Y:S01]  /*5030*/  IMAD.HI.U32 R24, R7, R68, RZ ;  /* 0x0000004407187227 */ /* 0x000fe200078e00ff */
[----:B------:R-:W-:Y:S02]  /*5040*/  @P2 SHF.R.U32.HI R3, RZ, R69, R22 ;  /* 0x00000045ff032219 */ /* 0x000fe40000011616 */
[----:B------:R-:W-:Y:S02]  /*5050*/  SHF.R.U32.HI R22, RZ, R155, R28 ;  /* 0x0000009bff167219 */ /* 0x000fe4000001161c */
[----:B------:R-:W-:Y:S01]  /*5060*/  @P2 SHF.R.U32.HI R7, RZ, R69, R24 ;  /* 0x00000045ff072219 */ /* 0x000fe20000011618 */
[C---:B------:R-:W-:Y:S01]  /*5070*/  IMAD R2, R72.reuse, R3, RZ ;  /* 0x0000000348027224 */ /* 0x040fe200078e02ff */
[----:B------:R-:W-:Y:S02]  /*5080*/  SEL R5, R75, R22, !P0 ;  /* 0x000000164b057207 */ /* 0x000fe40004000000 */
[----:B------:R-:W-:Y:S01]  /*5090*/  SEL R3, R77, R26, !P3 ;  /* 0x0000001a4d037207 */ /* 0x000fe20005800000 */
[----:B------:R-:W-:Y:S01]  /*50a0*/  IMAD R4, R72, R7, RZ ;  /* 0x0000000748047224 */ /* 0x000fe200078e02ff */
[C---:B------:R-:W-:Y:S01]  /*50b0*/  ISETP.GE.AND P0, PT, R5.reuse, R2, PT ;  /* 0x000000020500720c */ /* 0x040fe20003f06270 */
[----:B------:R-:W-:Y:S03]  /*50c0*/  IMAD.HI.U32 R6, R5, R68, RZ ;  /* 0x0000004405067227 */ /* 0x000fe600078e00ff */
[----:B------:R-:W-:Y:S01]  /*50d0*/  ISETP.GE.OR P0, PT, R3, R4, P0 ;  /* 0x000000040300720c */ /* 0x000fe20000706670 */
[----:B------:R-:W-:Y:S01]  /*50e0*/  IMAD.MOV R4, RZ, RZ, -R3 ;  /* 0x000000ffff047224 */ /* 0x000fe200078e0a03 */
[-C--:B------:R-:W-:Y:S03]  /*50f0*/  SHF.R.U32.HI R6, RZ, R69.reuse, R6 ;  /* 0x00000045ff067219 */ /* 0x080fe60000011606 */
[----:B------:R-:W-:Y:S01]  /*5100*/  IMAD R77, R74, R4, R77 ;  /* 0x000000044a4d7224 */ /* 0x000fe200078e024d */
[----:B------:R-:W-:Y:S05]  /*5110*/  SEL R15, R5, R6, !P2 ;  /* 0x00000006050f7207 */ /* 0x000fea0005000000 */
[----:B------:R-:W-:Y:S02]  /*5120*/  IMAD.MOV R6, RZ, RZ, -R15 ;  /* 0x000000ffff067224 */ /* 0x000fe400078e0a0f */
[C---:B------:R-:W-:Y:S04]  /*5130*/  @!P0 IMAD.HI.U32 R2, R3.reuse, R68, RZ ;  /* 0x0000004403028227 */ /* 0x040fe800078e00ff */
[----:B------:R-:W-:Y:S01]  /*5140*/  IMAD R6, R72, R6, R5 ;  /* 0x0000000648067224 */ /* 0x000fe200078e0205 */
[----:B------:R-:W-:Y:S04]  /*5150*/  @!P0 SHF.R.U32.HI R2, RZ, R69, R2 ;  /* 0x00000045ff028219 */ /* 0x000fe80000011602 */
[----:B------:R-:W-:Y:S02]  /*5160*/  @!P0 SEL R0, R3, R2, !P2 ;  /* 0x0000000203008207 */ /* 0x000fe40005000000 */
[----:B------:R-:W-:Y:S02]  /*5170*/  IADD3 R2, PT, PT, -R5, RZ, RZ ;  /* 0x000000ff05027210 */ /* 0x000fe40007ffe1ff */
[----:B------:R-:W-:Y:S01]  /*5180*/  @!P0 IADD3 R8, PT, PT, R15, -R0, RZ ;  /* 0x800000000f088210 */ /* 0x000fe20007ffe0ff */
[----:B------:R-:W-:Y:S02]  /*5190*/  @!P0 IMAD R0, R7, R6, R0 ;  /* 0x0000000607008224 */ /* 0x000fe400078e0200 */
[----:B------:R-:W-:Y:S02]  /*51a0*/  IMAD R75, R70, R2, R75 ;  /* 0x00000002464b7224 */ /* 0x000fe400078e024b */
[----:B------:R-:W-:Y:S02]  /*51b0*/  @!P0 IMAD R5, R8, R72, R3 ;  /* 0x0000004808058224 */ /* 0x000fe400078e0203 */
[----:B------:R-:W-:Y:S04]  /*51c0*/  @!P0 IMAD.MOV.U32 R3, RZ, RZ, R0 ;  /* 0x000000ffff038224 */ /* 0x000fe800078e0000 */
[----:B------:R-:W-:Y:S02]  /*51d0*/  IMAD R77, R3, R74, R77 ;  /* 0x0000004a034d7224 */ /* 0x000fe400078e024d */
[----:B------:R-:W-:Y:S07]  /*51e0*/  IMAD R75, R5, R70, R75 ;  /* 0x00000046054b7224 */ /* 0x000fee00078e024b */
.L_x_89:
[----:B-1----:R-:W-:Y:S01]  /*51f0*/  @!P1 ISETP.NE.AND P0, PT, R10, 0x1, PT ;  /* 0x000000010a00980c */ /* 0x002fe20003f05270 */
[----:B------:R-:W-:Y:S01]  /*5200*/  @!P1 IMAD.HI.U32 R0, R77, R12, RZ ;  /* 0x0000000c4d009227 */ /* 0x000fe200078e00ff */
[----:B------:R-:W-:Y:S01]  /*5210*/  @!P1 ISETP.NE.AND P2, PT, R9, 0x1, PT ;  /* 0x000000010900980c */ /* 0x000fe20003f45270 */
[----:B------:R-:W-:Y:S01]  /*5220*/  ULOP3.LUT UP0, URZ, UR48, 0x1b0, URZ, 0xc0, !UPT ;  /* 0x000001b030ff7892 */ /* 0x000fe2000f80c0ff */
[----:B------:R-:W-:Y:S01]  /*5230*/  R2UR UR42, R21 ;  /* 0x00000000152a72ca */ /* 0x000fe200000e0000 */
[----:B------:R-:W-:Y:S01]  /*5240*/  @!P1 IMAD.HI.U32 R3, R75, R11, RZ ;  /* 0x0000000b4b039227 */ /* 0x000fe200078e00ff */
[----:B------:R-:W-:Y:S02]  /*5250*/  @!P1 SHF.R.U32.HI R0, RZ, R13, R0 ;  /* 0x0000000dff009219 */ /* 0x000fe40000011600 */
[----:B------:R-:W-:Y:S01]  /*5260*/  R2UR UR41, R20 ;  /* 0x00000000142972ca */ /* 0x000fe200000e0000 */
[----:B------:R-:W-:Y:S01]  /*5270*/  VIADD R169, R169, 0x1 ;  /* 0x00000001a9a97836 */ /* 0x000fe20000000000 */
[----:B------:R-:W-:Y:S02]  /*5280*/  @!P1 SHF.R.U32.HI R2, RZ, R14, R3 ;  /* 0x0000000eff029219 */ /* 0x000fe40000011603 */
[----:B------:R-:W-:Y:S02]  /*5290*/  @!P1 SEL R3, R77, R0, !P2 ;  /* 0x000000004d039207 */ /* 0x000fe40005000000 */
[----:B------:R-:W-:Y:S02]  /*52a0*/  @!P1 SEL R2, R75, R2, !P0 ;  /* 0x000000024b029207 */ /* 0x000fe40004000000 */
[----:B------:R-:W-:Y:S01]  /*52b0*/  @P4 SHF.R.U32.HI R158, RZ, 0x10, R17 ;  /* 0x00000010ff9e4819 */ /* 0x000fe20000011611 */
[----:B------:R-:W-:Y:S02]  /*52c0*/  USHF.L.U32 UR42, UR42, 0x7, URZ ;  /* 0x000000072a2a7899 */ /* 0x000fe400080006ff */
[----:B------:R-:W-:Y:S02]  /*52d0*/  @!P1 IMAD.IADD R0, R2, 0x1, -R3 ;  /* 0x0000000102009824 */ /* 0x000fe400078e0a03 */
[----:B------:R-:W-:Y:S01]  /*52e0*/  @!P1 IMAD.IADD R2, R3, 0x1, -R2 ;  /* 0x0000000103029824 */ /* 0x000fe200078e0a02 */
[----:B------:R-:W-:Y:S01]  /*52f0*/  USHF.L.U32 UR41, UR41, 0x7, URZ ;  /* 0x0000000729297899 */ /* 0x000fe200080006ff */
[----:B------:R-:W-:Y:S02]  /*5300*/  @!P1 IMAD R77, R0, R9, R77 ;  /* 0x00000009004d9224 */ /* 0x000fe400078e024d */
[----:B------:R-:W-:Y:S01]  /*5310*/  @!P1 IMAD R75, R2, R10, R75 ;  /* 0x0000000a024b9224 */ /* 0x000fe200078e024b */
[----:B------:R-:W-:Y:S08]  /*5320*/  BRA.U !UP0, `(.L_x_90) ;  /* 0x0000000108407547 */ /* 0x000ff0000b800000 */
[----:B------:R-:W1:Y:S01]  /*5330*/  LDCU.64 UR8, c[0x4][0x80] ;  /* 0x01001000ff0877ac */ /* 0x000e620008000a00 */
[----:B------:R-:W-:Y:S01]  /*5340*/  MOV R3, 0x0 ;  /* 0x0000000000037802 */ /* 0x000fe20000000f00 */
[----:B------:R-:W-:Y:S02]  /*5350*/  HFMA2 R12, -RZ, RZ, 0, 5.9604644775390625e-08 ;  /* 0x00000001ff0c7431 */ /* 0x000fe400000001ff */
[----:B------:R-:W-:Y:S02]  /*5360*/  IMAD.MOV.U32 R8, RZ, RZ, 0x70 ;  /* 0x00000070ff087424 */ /* 0x000fe400078e00ff */
[----:B------:R-:W-:Y:S01]  /*5370*/  IMAD.MOV.U32 R13, RZ, RZ, RZ ;  /* 0x000000ffff0d7224 */ /* 0x000fe200078e00ff */
[----:B------:R-:W2:Y:S01]  /*5380*/  LDCU.64 UR6, c[0x4][0x88] ;  /* 0x01001100ff0677ac */ /* 0x000ea20008000a00 */
[----:B------:R-:W3:Y:S01]  /*5390*/  LDC.64 R2, c[0x4][R3] ;  /* 0x0100000003027b82 */ /* 0x000ee20000000a00 */
[----:B------:R-:W4:Y:S01]  /*53a0*/  LDCU.64 UR4, c[0x4][0x8] ;  /* 0x01000100ff0477ac */ /* 0x000f220008000a00 */
[----:B-1----:R-:W-:Y:S01]  /*53b0*/  MOV R5, UR9 ;  /* 0x0000000900057c02 */ /* 0x002fe20008000f00 */
[----:B------:R-:W-:Y:S01]  /*53c0*/  IMAD.U32 R4, RZ, RZ, UR8 ;  /* 0x00000008ff047e24 */ /* 0x000fe2000f8e00ff */
[----:B--2---:R-:W-:Y:S01]  /*53d0*/  MOV R7, UR7 ;  /* 0x0000000700077c02 */ /* 0x004fe20008000f00 */
[----:B------:R-:W-:Y:S01]  /*53e0*/  IMAD.U32 R6, RZ, RZ, UR6 ;  /* 0x00000006ff067e24 */ /* 0x000fe2000f8e00ff */
[----:B----4-:R-:W-:Y:S01]  /*53f0*/  MOV R11, UR5 ;  /* 0x00000005000b7c02 */ /* 0x010fe20008000f00 */
[----:B------:R-:W-:Y:S02]  /*5400*/  IMAD.U32 R10, RZ, RZ, UR4 ;  /* 0x00000004ff0a7e24 */ /* 0x000fe4000f8e00ff */
[----:B------:R-:W-:Y:S07]  /*5410*/  LEPC R20, `(.L_x_90) ;  /* 0x000000001014794e */ /* 0x000fee0000000000 */
[----:B---3-5:R-:W-:Y:S05]  /*5420*/  CALL.ABS.NOINC R2 ;  /* 0x0000000002007343 */ /* 0x028fea0003c00000 */
.L_x_90:
[----:B------:R-:W-:Y:S01]  /*5430*/  LOP3.LUT P0, RZ, R166, 0x1b0, RZ, 0xc0, !PT ;  /* 0x000001b0a6ff7812 */ /* 0x000fe2000780c0ff */
[----:B------:R-:W-:Y:S11]  /*5440*/  BSSY.RECONVERGENT B6, `(.L_x_91) ;  /* 0x0000013000067945 */ /* 0x000ff60003800200 */
[----:B------:R-:W-:Y:S01]  /*5450*/  @!UPT UIADD3 URZ, UPT, UPT, URZ, URZ, URZ ;  /* 0x000000fffffff290 */ /* 0x000fe2000fffe0ff */
[----:B------:R-:W-:Y:S05]  /*5460*/  @!P0 BRA `(.L_x_92) ;  /* 0x0000000000408947 */ /* 0x000fea0003800000 */
        /* <DEDUP_REMOVED lines=16> */
.L_x_92:
[----:B------:R-:W-:Y:S05]  /*5570*/  BSYNC.RECONVERGENT B6 ;  /* 0x0000000000067941 */ /* 0x000fea0003800200 */
.L_x_91:
[----:B------:R-:W-:Y:S01]  /*5580*/  ISETP.NE.U32.AND P4, PT, R146, RZ, PT ;  /* 0x000000ff9200720c */ /* 0x000fe20003f85070 */
[----:B------:R-:W-:Y:S01]  /*5590*/  UISETP.NE.AND UP2, UPT, UR50, URZ, UPT ;  /* 0x000000ff3200728c */ /* 0x000fe2000bf45270 */
[----:B------:R-:W-:Y:S01]  /*55a0*/  ISETP.NE.U32.AND P2, PT, RZ, UR38, PT ;  /* 0x00000026ff007c0c */ /* 0x000fe2000bf45070 */
[----:B------:R-:W-:Y:S01]  /*55b0*/  UISETP.NE.U32.AND UP1, UPT, UR44, URZ, UPT ;  /* 0x000000ff2c00728c */ /* 0x000fe2000bf25070 */
[----:B------:R-:W-:Y:S01]  /*55c0*/  ISETP.NE.AND.EX P4, PT, R147, RZ, PT, P4 ;  /* 0x000000ff9300720c */ /* 0x000fe20003f85340 */
[----:B------:R-:W-:Y:S01]  /*55d0*/  UPLOP3.LUT UP0, UPT, UPT, UPT, UPT, 0x40, 0x4 ;  /* 0x000000000004789c */ /* 0x000fe20003f0e870 */
[----:B------:R-:W-:Y:S01]  /*55e0*/  ISETP.NE.AND.EX P2, PT, RZ, UR39, PT, P2 ;  /* 0x00000027ff007c0c */ /* 0x000fe2000bf45320 */
[----:B------:R-:W-:Y:S01]  /*55f0*/  UISETP.NE.AND.EX UP1, UPT, UR45, URZ, UPT, UP1 ;  /* 0x000000ff2d00728c */ /* 0x000fe2000bf25310 */
[----:B------:R-:W-:Y:S04]  /*5600*/  PLOP3.LUT P1, PT, PT, PT, UP2, 0x80, 0x8 ;  /* 0x000000000008781c */ /* 0x000fe80003f2f028 */
[----:B------:R-:W-:Y:S06]  /*5610*/  @UP2 UPLOP3.LUT UP0, UPT, UPT, UPT, UP1, 0x80, 0x8 ;  /* 0x000000000008289c */ /* 0x000fec0003f0f010 */
[----:B------:R-:W-:Y:S01]  /*5620*/  PLOP3.LUT P0, PT, PT, PT, UP0, 0x80, 0x8 ;  /* 0x000000000008781c */ /* 0x000fe20003f0f008 */
[----:B------:R-:W-:Y:S01]  /*5630*/  @!UPT UIADD3 URZ, UPT, UPT, URZ, URZ, URZ ;  /* 0x000000fffffff290 */ /* 0x000fe2000fffe0ff */
[----:B------:R-:W-:Y:S11]  /*5640*/  BRA.U !UP1, `(.L_x_93) ;  /* 0x0000000109387547 */ /* 0x000ff6000b800000 */
[----:B------:R-:W-:Y:S01]  /*5650*/  UISETP.NE.U32.AND UP0, UPT, UR38, URZ, UPT ;  /* 0x000000ff2600728c */ /* 0x000fe2000bf05070 */
[----:B------:R-:W-:Y:S02]  /*5660*/  HFMA2 R0, -RZ, RZ, 0, 5.9604644775390625e-08 ;  /* 0x00000001ff007431 */ /* 0x000fe400000001ff */
[----:B------:R-:W-:Y:S01]  /*5670*/  IMAD.MOV.U32 R151, RZ, RZ, 0x1 ;  /* 0x00000001ff977424 */ /* 0x000fe200078e00ff */
[----:B------:R-:W-:Y:S06]  /*5680*/  UISETP.NE.AND.EX UP0, UPT, UR39, URZ, UPT, UP0 ;  /* 0x000000ff2700728c */ /* 0x000fec000bf05300 */
[----:B------:R-:W-:Y:S05]  /*5690*/  PLOP3.LUT P3, PT, PT, PT, UP0, 0x80, 0x8 ;  /* 0x000000000008781c */ /* 0x000fea0003f6f008 */
[----:B------:R-:W1:Y:S01]  /*56a0*/  @UP0 LDCU.64 UR6, c[0x0][0x888] ;  /* 0x00011100ff0607ac */ /* 0x000e620008000a00 */
[----:B------:R-:W-:Y:S07]  /*56b0*/  @UP0 UIMAD UR4, UR36, UR44, URZ ;  /* 0x0000002c240402a4 */ /* 0x000fee000f8e02ff */
[----:B------:R-:W-:Y:S01]  /*56c0*/  @!P3 PRMT R151, R0, 0x7610, R151 ;  /* 0x000076100097b816 */ /* 0x000fe20000000097 */
[----:B-1----:R-:W-:Y:S03]  /*56d0*/  @UP0 UIMAD.WIDE UR6, UR4, 0x4, UR6 ;  /* 0x00000004040608a5 */ /* 0x002fe6000f8e0206 */
[----:B------:R-:W1:Y:S03]  /*56e0*/  @!UP0 LDCU UR4, c[0x0][0x880] ;  /* 0x00011000ff0487ac */ /* 0x000e660008000800 */
[----:B------:R-:W-:Y:S01]  /*56f0*/  IMAD.U32 R2, RZ, RZ, UR6 ;  /* 0x00000006ff027e24 */ /* 0x000fe2000f8e00ff */
[----:B------:R-:W-:Y:S05]  /*5700*/  MOV R3, UR7 ;  /* 0x0000000700037c02 */ /* 0x000fea0008000f00 */
[----:B-----5:R2:W5:Y:S02]  /*5710*/  @P3 LDG.E R82, desc[UR46][R2.64] ;  /* 0x0000002e02523981 */ /* 0x020564000c1e1900 */
[----:B-12---:R-:W-:Y:S02]  /*5720*/  @!P3 IMAD.U32 R82, RZ, RZ, UR4 ;  /* 0x00000004ff52be24 */ /* 0x006fe4000f8e00ff */
.L_x_93:
[----:B------:R-:W-:Y:S05]  /*5730*/  @!P4 BRA `(.L_x_94) ;  /* 0x000000000020c947 */ /* 0x000fea0003800000 */
[----:B------:R-:W-:Y:S04]  /*5740*/  ISETP.NE.U32.AND P3, PT, R144, RZ, PT ;  /* 0x000000ff9000720c */ /* 0x000fe80003f65070 */
[----:B------:R-:W-:Y:S11]  /*5750*/  ISETP.NE.AND.EX P3, PT, R145, RZ, PT, P3 ;  /* 0x000000ff9100720c */ /* 0x000ff60003f65330 */
[----:B------:R-:W-:Y:S02]  /*5760*/  @!UPT UIADD3 URZ, UPT, UPT, URZ, URZ, URZ ;  /* 0x000000fffffff290 */ /* 0x000fe4000fffe0ff */
[----:B------:R-:W1:Y:S01]  /*5770*/  @P3 LDC.64 R2, c[0x0][0x8a8] ;  /* 0x00022a00ff023b82 */ /* 0x000e620000000a00 */
[----:B------:R-:W-:Y:S04]  /*5780*/  @P3 IMAD R0, R146, UR36, RZ ;  /* 0x0000002492003c24 */ /* 0x000fe8000f8e02ff */
[----:B-1----:R-:W-:Y:S05]  /*5790*/  @P3 IMAD.WIDE R2, R0, 0x4, R2 ;  /* 0x0000000400023825 */ /* 0x002fea00078e0202 */
[----:B-----5:R1:W5:Y:S02]  /*57a0*/  @P3 LDG.E R78, desc[UR46][R2.64] ;  /* 0x0000002e024e3981 */ /* 0x020364000c1e1900 */
[----:B-1----:R-:W2:Y:S02]  /*57b0*/  @!P3 LDC R78, c[0x0][0x8a0] ;  /* 0x00022800ff4ebb82 */ /* 0x002ea40000000800 */
.L_x_94:
[----:B-----5:R-:W-:Y:S01]  /*57c0*/  ISETP.NE.AND P4, PT, R82, RZ, PT ;  /* 0x000000ff5200720c */ /* 0x020fe20003f85270 */
[----:B------:R-:W-:Y:S01]  /*57d0*/  BSSY B1, `(.L_x_95) ;  /* 0x0000048000017945 */ /* 0x000fe20003800000 */
[----:B------:R-:W-:Y:S01]  /*57e0*/  SEL R7, RZ, 0xffffffff, P2 ;  /* 0xffffffffff077807 */ /* 0x000fe20001000000 */
[----:B------:R-:W-:Y:S01]  /*57f0*/  IMAD.MOV.U32 R117, RZ, RZ, 0x1 ;  /* 0x00000001ff757424 */ /* 0x000fe200078e00ff */
[----:B------:R-:W-:Y:S01]  /*5800*/  LOP3.LUT P3, RZ, R151, 0xff, RZ, 0xc0, !PT ;  /* 0x000000ff97ff7812 */ /* 0x000fe2000786c0ff */
[----:B------:R-:W-:Y:S01]  /*5810*/  IMAD R80, R76, 0x80, R79 ;  /* 0x000000804c507824 */ /* 0x000fe200078e024f */
[----:B------:R-:W-:Y:S02]  /*5820*/  @P1 SEL R0, RZ, 0xffffffff, P4 ;  /* 0xffffffffff001807 */ /* 0x000fe40002000000 */
[----:B------:R-:W-:Y:S02]  /*5830*/  CS2R R98, SRZ ;  /* 0x0000000000627805 */ /* 0x000fe4000001ff00 */
[----:B------:R-:W-:Y:S02]  /*5840*/  LEA R3, R160, UR49, 0x3 ;  /* 0x00000031a0037c11 */ /* 0x000fe4000f8e18ff */
[----:B------:R-:W-:Y:S02]  /*5850*/  CS2R R96, SRZ ;  /* 0x0000000000607805 */ /* 0x000fe4000001ff00 */
[----:B------:R-:W-:Y:S02]  /*5860*/  @P0 SEL R0, R7, R0, !P3 ;  /* 0x0000000007000207 */ /* 0x000fe40005800000 */
[----:B------:R-:W-:Y:S02]  /*5870*/  CS2R R94, SRZ ;  /* 0x00000000005e7805 */ /* 0x000fe4000001ff00 */
[----:B------:R-:W-:Y:S02]  /*5880*/  LEA R116, R76, UR49, 0x3 ;  /* 0x000000314c747c11 */ /* 0x000fe4000f8e18ff */
[----:B------:R-:W-:Y:S02]  /*5890*/  CS2R R92, SRZ ;  /* 0x00000000005c7805 */ /* 0x000fe4000001ff00 */
[----:B------:R-:W-:Y:S02]  /*58a0*/  @P1 LOP3.LUT R0, R0, 0x1, RZ, 0xc0, !PT ;  /* 0x0000000100001812 */ /* 0x000fe400078ec0ff */
[----:B------:R-:W-:Y:S02]  /*58b0*/  CS2R R90, SRZ ;  /* 0x00000000005a7805 */ /* 0x000fe4000001ff00 */
[----:B------:R-:W-:Y:S02]  /*58c0*/  SHF.L.U32 R5, R162, 0x1f, RZ ;  /* 0x0000001fa2057819 */ /* 0x000fe400000006ff */
[----:B------:R-:W-:Y:S02]  /*58d0*/  CS2R R88, SRZ ;  /* 0x0000000000587805 */ /* 0x000fe4000001ff00 */
[----:B------:R-:W-:Y:S02]  /*58e0*/  ISETP.NE.U32.OR P6, PT, R0, 0x1, !P1 ;  /* 0x000000010000780c */ /* 0x000fe40004fc5470 */
[----:B------:R-:W-:Y:S02]  /*58f0*/  CS2R R102, SRZ ;  /* 0x0000000000667805 */ /* 0x000fe4000001ff00 */
[----:B------:R-:W-:Y:S02]  /*5900*/  PLOP3.LUT P2, PT, PT, PT, UP1, 0x80, 0x8 ;  /* 0x000000000008781c */ /* 0x000fe40003f4f018 */
[----:B------:R-:W-:Y:S02]  /*5910*/  CS2R R100, SRZ ;  /* 0x0000000000647805 */ /* 0x000fe4000001ff00 */
[----:B------:R-:W-:Y:S02]  /*5920*/  SEL R0, RZ, 0xffffffff, P4 ;  /* 0xffffffffff007807 */ /* 0x000fe40002000000 */
[----:B------:R-:W-:Y:S03]  /*5930*/  P2R R104, PR, RZ, 0x40 ;  /* 0x00000040ff687803 */ /* 0x000fe60000000000 */
[----:B------:R-:W-:Y:S04]  /*5940*/  @P6 SHF.L.U32 R2, R159, 0x1f, RZ ;  /* 0x0000001f9f026819 */ /* 0x000fe800000006ff */
[----:B------:R-:W-:Y:S01]  /*5950*/  @P2 SEL R0, R7, R0, !P3 ;  /* 0x0000000007002207 */ /* 0x000fe20005800000 */
[----:B------:R-:W1:Y:S03]  /*5960*/  @P6 SYNCS.PHASECHK.TRANS64.TRYWAIT P1, [R3+URZ+0xc0], R2 ;  /* 0x0000c002030065a7 */ /* 0x000e6600080211ff */
[----:B------:R-:W-:Y:S04]  /*5970*/  LOP3.LUT R0, R0, 0x1, RZ, 0xc0, !PT ;  /* 0x0000000100007812 */ /* 0x000fe800078ec0ff */
[----:B------:R-:W-:Y:S04]  /*5980*/  ISETP.NE.U32.AND P5, PT, R0, 0x1, PT ;  /* 0x000000010000780c */ /* 0x000fe80003fa5070 */
[----:B------:R-:W-:Y:S01]  /*5990*/  P2R R118, PR, RZ, 0x20 ;  /* 0x00000020ff767803 */ /* 0x000fe20000000000 */
[----:B------:R3:W4:Y:S01]  /*59a0*/  SYNCS.PHASECHK.TRANS64.TRYWAIT P0, [R116+URZ+0x110], R5 ;  /* 0x00011005740075a7 */ /* 0x00072200080011ff */
[----:B-1----:R-:W-:Y:S01]  /*59b0*/  @P6 SEL R117, RZ, 0x1, !P1 ;  /* 0x00000001ff756807 */ /* 0x002fe20004800000 */
[----:B---3--:R-:W-:Y:S06]  /*59c0*/  @!P6 BRA `(.L_x_96) ;  /* 0x0000000000a0e947 */ /* 0x008fec0003800000 */
[----:B------:R-:W-:Y:S01]  /*59d0*/  @P5 IMAD R7, R160, 0x2000, R153 ;  /* 0x00002000a0075824 */ /* 0x000fe200078e0299 */
[----:B------:R-:W-:Y:S01]  /*59e0*/  ISETP.NE.AND P1, PT, R117, RZ, PT ;  /* 0x000000ff7500720c */ /* 0x000fe20003f25270 */
[----:B------:R-:W-:Y:S01]  /*59f0*/  BSSY B0, `(.L_x_97) ;  /* 0x0000011000007945 */ /* 0x000fe20003800000 */
[----:B------:R-:W-:Y:S01]  /*5a00*/  CS2R R102, SRZ ;  /* 0x0000000000667805 */ /* 0x000fe2000001ff00 */
[----:B------:R-:W-:Y:S01]  /*5a10*/  @P5 VIADD R2, R7, UR49 ;  /* 0x0000003107025c36 */ /* 0x000fe20008000000 */
[----:B------:R-:W-:Y:S02]  /*5a20*/  CS2R R100, SRZ ;  /* 0x0000000000647805 */ /* 0x000fe4000001ff00 */
[----:B------:R-:W-:Y:S02]  /*5a30*/  CS2R R90, SRZ ;  /* 0x00000000005a7805 */ /* 0x000fe4000001ff00 */
[----:B------:R-:W-:Y:S01]  /*5a40*/  CS2R R88, SRZ ;  /* 0x0000000000587805 */ /* 0x000fe2000001ff00 */
[--C-:B------:R-:W-:Y:S01]  /*5a50*/  @P5 IMAD.IADD R6, R165, 0x1, R2.reuse ;  /* 0x00000001a5065824 */ /* 0x100fe200078e0202 */
[----:B------:R-:W-:Y:S01]  /*5a60*/  CS2R R94, SRZ ;  /* 0x00000000005e7805 */ /* 0x000fe2000001ff00 */
[--C-:B------:R-:W-:Y:S01]  /*5a70*/  @P5 IMAD.IADD R4, R164, 0x1, R2.reuse ;  /* 0x00000001a4045824 */ /* 0x100fe200078e0202 */
[----:B------:R-:W-:Y:S01]  /*5a80*/  CS2R R92, SRZ ;  /* 0x00000000005c7805 */ /* 0x000fe2000001ff00 */
[----:B------:R-:W-:Y:S01]  /*5a90*/  @P5 IMAD R2, R163, 0x10, R2 ;  /* 0x00000010a3025824 */ /* 0x000fe200078e0202 */
[----:B------:R-:W-:Y:S02]  /*5aa0*/  CS2R R98, SRZ ;  /* 0x0000000000627805 */ /* 0x000fe4000001ff00 */
[----:B------:R-:W-:Y:S01]  /*5ab0*/  CS2R R96, SRZ ;  /* 0x0000000000607805 */ /* 0x000fe2000001ff00 */
[----:B------:R-:W-:Y:S06]  /*5ac0*/  @P1 BRA `(.L_x_98) ;  /* 0x00000000000c1947 */ /* 0x000fec0003800000 */
[----:B------:R-:W-:Y:S04]  /*5ad0*/  SHF.L.U32 R0, R159, 0x1f, RZ ;  /* 0x0000001f9f007819 */ /* 0x000fe800000006ff */
[----:B------:R-:W1:Y:S02]  /*5ae0*/  SYNCS.PHASECHK.TRANS64.TRYWAIT P1, [R3+URZ+0xc0], R0 ;  /* 0x0000c000030075a7 */ /* 0x000e6400080211ff */
[----:B-1----:R-:W-:Y:S05]  /*5af0*/  @!P1 BRA `(.L_x_99) ;  /* 0x0000003800149947 */ /* 0x002fea0003800000 */
.L_x_98:
[----:B------:R-:W-:Y:S05]  /*5b00*/  BSYNC B0 ;  /* 0x0000000000007941 */ /* 0x000fea0003800000 */
.L_x_97:
[----:B------:R-:W-:Y:S01]  /*5b10*/  ISETP.NE.AND P1, PT, R118, RZ, PT ;  /* 0x000000ff7600720c */ /* 0x000fe20003f25270 */
[----:B-1----:R-:W-:Y:S02]  /*5b20*/  VIADD R3, R3, 0xd0 ;  /* 0x000000d003037836 */ /* 0x002fe40000000000 */
[----:B------:R-:W-:Y:S02]  /*5b30*/  IMAD.U32 R0, RZ, RZ, UR37 ;  /* 0x00000025ff007e24 */ /* 0x000fe4000f8e00ff */
[----:B------:R-:W-:Y:S03]  /*5b40*/  VIADD R160, R160, 0x1 ;  /* 0x00000001a0a07836 */ /* 0x000fe60000000000 */
[----:B------:R-:W-:Y:S05]  /*5b50*/  PRMT R0, R0, 0x654, R3 ;  /* 0x0000065400007816 */ /* 0x000fea0000000003 */
[----:B------:R1:W3:Y:S04]  /*5b60*/  @P1 LDS.128 R100, [R7+UR49+0x200] ;  /* 0x0002003107641984 */ /* 0x0002e80008000c00 */
[----:B------:R1:W1:Y:S04]  /*5b70*/  @P1 LDS.128 R88, [R6+0x200] ;  /* 0x0002000006581984 */ /* 0x0002680000000c00 */
[----:B------:R1:W1:Y:S04]  /*5b80*/  @P1 LDS.128 R92, [R4+0x200] ;  /* 0x00020000045c1984 */ /* 0x0002680000000c00 */
[----:B------:R1:W1:Y:S01]  /*5b90*/  @P1 LDS.128 R96, [R2+0x200] ;  /* 0x0002000002601984 */ /* 0x0002620000000c00 */
[C---:B------:R-:W-:Y:S01]  /*5ba0*/  ISETP.NE.AND P1, PT, R160.reuse, 0x2, PT ;  /* 0x00000002a000780c */ /* 0x040fe20003f25270 */
[----:B------:R-:W-:Y:S01]  /*5bb0*/  @!PT LDS RZ, [RZ] ;  /* 0x00000000fffff984 */ /* 0x000fe20000000800 */
[----:B------:R-:W-:Y:S01]  /*5bc0*/  @!PT LDS RZ, [RZ] ;  /* 0x00000000fffff984 */ /* 0x000fe20000000800 */
[----:B------:R-:W-:Y:S01]  /*5bd0*/  @!PT LDS RZ, [RZ] ;  /* 0x00000000fffff984 */ /* 0x000fe20000000800 */
[----:B------:R-:W-:Y:S01]  /*5be0*/  @!PT LDS RZ, [RZ] ;  /* 0x00000000fffff984 */ /* 0x000fe20000000800 */
[----:B------:R5:W-:Y:S06]  /*5bf0*/  MEMBAR.ALL.CTA ;  /* 0x0000000000007992 */ /* 0x000bec0000008000 */
[----:B-----5:R-:W5:Y:S01]  /*5c00*/  FENCE.VIEW.ASYNC.S ;  /* 0x00000000000073c6 */ /* 0x020f620000000000 */
[----:B------:R-:W-:Y:S01]  /*5c10*/  SEL R160, R160, RZ, P1 ;  /* 0x000000ffa0a07207 */ /* 0x000fe20000800000 */
[----:B-----5:R5:W-:Y:S02]  /*5c20*/  SYNCS.ARRIVE.TRANS64.RED.A1T0 RZ, [R0+URZ], RZ ;  /* 0x000000ff00ff79a7 */ /* 0x020be400081004ff */
[----:B-----5:R-:W-:Y:S04]  /*5c30*/  SEL R0, RZ, 0x1, P1 ;  /* 0x00000001ff007807 */ /* 0x020fe80000800000 */
[----:B---3--:R-:W-:Y:S02]  /*5c40*/  LOP3.LUT R159, R159, R0, RZ, 0x3c, !PT ;  /* 0x000000009f9f7212 */ /* 0x008fe400078e3cff */
.L_x_96:
[----:B------:R-:W-:Y:S05]  /*5c50*/  BSYNC B1 ;  /* 0x0000000000017941 */ /* 0x000fea0003800000 */
.L_x_95:
[----:B------:R-:W-:Y:S04]  /*5c60*/  SHF.R.U32.HI R3, RZ, 0x15, R80 ;  /* 0x00000015ff037819 */ /* 0x000fe80000011650 */
[----:B------:R-:W-:Y:S01]  /*5c70*/  LOP3.LUT P1, RZ, R3, 0x3, R154, 0x48, !PT ;  /* 0x0000000303ff7812 */ /* 0x000fe2000782489a */
[----:B------:R-:W-:Y:S01]  /*5c80*/  @!UPT UIADD3 URZ, UPT, UPT, URZ, URZ, URZ ;  /* 0x000000fffffff290 */ /* 0x000fe2000fffe0ff */
[----:B----4-:R-:W-:Y:S11]  /*5c90*/  @P0 BRA `(.L_x_100) ;  /* 0x0000000000080947 */ /* 0x010ff60003800000 */
[----:B------:R-:W3:Y:S02]  /*5ca0*/  SYNCS.PHASECHK.TRANS64.TRYWAIT P0, [R116+URZ+0x110], R5 ;  /* 0x00011005740075a7 */ /* 0x000ee400080011ff */
[----:B---3--:R-:W-:Y:S05]  /*5cb0*/  @!P0 BRA `(.L_x_101) ;  /* 0x0000003400b88947 */ /* 0x008fea0003800000 */
.L_x_100:
[----:B------:R-:W-:Y:S05]  /*5cc0*/  @!P1 BRA `(.L_x_102) ;  /* 0x0000000000409947 */ /* 0x000fea0003800000 */
[----:B------:R-:W3:Y:S01]  /*5cd0*/  LDCU.64 UR8, c[0x4][0x70] ;  /* 0x01000e00ff0877ac */ /* 0x000ee20008000a00 */
[----:B------:R-:W-:Y:S01]  /*5ce0*/  MOV R3, 0x0 ;  /* 0x0000000000037802 */ /* 0x000fe20000000f00 */
[----:B------:R-:W-:Y:S02]  /*5cf0*/  HFMA2 R12, -RZ, RZ, 0, 5.9604644775390625e-08 ;  /* 0x00000001ff0c7431 */ /* 0x000fe400000001ff */
[----:B------:R-:W-:Y:S02]  /*5d00*/  IMAD.MOV.U32 R8, RZ, RZ, 0x192 ;  /* 0x00000192ff087424 */ /* 0x000fe400078e00ff */
[----:B------:R-:W-:Y:S01]  /*5d10*/  IMAD.MOV.U32 R13, RZ, RZ, RZ ;  /* 0x000000ffff0d7224 */ /* 0x000fe200078e00ff */
[----:B------:R-:W4:Y:S01]  /*5d20*/  LDCU.64 UR6, c[0x4][0x78] ;  /* 0x01000f00ff0677ac */ /* 0x000f220008000a00 */
[----:B-1----:R-:W1:Y:S01]  /*5d30*/  LDC.64 R2, c[0x4][R3] ;  /* 0x0100000003027b82 */ /* 0x002e620000000a00 */
[----:B------:R-:W5:Y:S01]  /*5d40*/  LDCU.64 UR4, c[0x4][0x10] ;  /* 0x01000200ff0477ac */ /* 0x000f620008000a00 */
[----:B---3--:R-:W-:Y:S01]  /*5d50*/  MOV R5, UR9 ;  /* 0x0000000900057c02 */ /* 0x008fe20008000f00 */
[----:B------:R-:W-:Y:S01]  /*5d60*/  IMAD.U32 R4, RZ, RZ, UR8 ;  /* 0x00000008ff047e24 */ /* 0x000fe2000f8e00ff */
[----:B----4-:R-:W-:Y:S01]  /*5d70*/  MOV R7, UR7 ;  /* 0x0000000700077c02 */ /* 0x010fe20008000f00 */
[----:B------:R-:W-:Y:S01]  /*5d80*/  IMAD.U32 R6, RZ, RZ, UR6 ;  /* 0x00000006ff067e24 */ /* 0x000fe2000f8e00ff */
[----:B-----5:R-:W-:Y:S01]  /*5d90*/  MOV R11, UR5 ;  /* 0x00000005000b7c02 */ /* 0x020fe20008000f00 */
[----:B------:R-:W-:Y:S02]  /*5da0*/  IMAD.U32 R10, RZ, RZ, UR4 ;  /* 0x00000004ff0a7e24 */ /* 0x000fe4000f8e00ff */
[----:B------:R-:W-:Y:S07]  /*5db0*/  LEPC R20, `(.L_x_102) ;  /* 0x000000001014794e */ /* 0x000fee0000000000 */
[----:B-12---:R-:W-:Y:S05]  /*5dc0*/  CALL.ABS.NOINC R2 ;  /* 0x0000000002007343 */ /* 0x006fea0003c00000 */
.L_x_102:
[----:B------:R-:W-:Y:S01]  /*5dd0*/  SHF.L.U32 R83, R100, 0x10, RZ ;  /* 0x0000001064537819 */ /* 0x000fe200000006ff */
[----:B------:R-:W-:Y:S05]  /*5de0*/  WARPSYNC.ALL ;  /* 0x0000000000007948 */ /* 0x000fea0003800000 */
[----:B------:R-:W-:Y:S01]  /*5df0*/  R2UR UR4, R80 ;  /* 0x00000000500472ca */ /* 0x000fe200000e0000 */
[----:B------:R-:W-:Y:S01]  /*5e00*/  BSSY.RECONVERGENT B0, `(.L_x_103) ;  /* 0x0000121000007945 */ /* 0x000fe20003800200 */
[----:B------:R-:W-:Y:S02]  /*5e10*/  ISETP.NE.AND P6, PT, R104, RZ, PT ;  /* 0x000000ff6800720c */ /* 0x000fe40003fc5270 */
[----:B------:R-:W-:Y:S02]  /*5e20*/  IADD3 R119, PT, PT, R153, UR49, RZ ;  /* 0x0000003199777c10 */ /* 0x000fe4000fffe0ff */
[----:B------:R-:W-:Y:S02]  /*5e30*/  SHF.L.U32 R124, R163, 0x4, RZ ;  /* 0x00000004a37c7819 */ /* 0x000fe400000006ff */
[-C--:B------:R-:W-:Y:S02]  /*5e40*/  IADD3 R172, PT, PT, R165, R119.reuse, RZ ;  /* 0x00000077a5ac7210 */ /* 0x080fe40007ffe0ff */
[----:B------:R-:W-:Y:S02]  /*5e50*/  IADD3 R171, PT, PT, R164, R119, RZ ;  /* 0x00000077a4ab7210 */ /* 0x000fe40007ffe0ff */
[----:B------:R-:W-:Y:S01]  /*5e60*/  IADD3 R170, PT, PT, R119, R124, RZ ;  /* 0x0000007c77aa7210 */ /* 0x000fe20007ffe0ff */
[----:B-1-3--:R-:W2:Y:S01]  /*5e70*/  LDTM.x64 R4, tmem[UR4] ;  /* 0x00000004000479ee */ /* 0x00aea20008340000 */
[C---:B------:R-:W-:Y:S02]  /*5e80*/  PRMT R81, R100.reuse, 0x8880, RZ ;  /* 0x0000888064517816 */ /* 0x040fe400000000ff */
[----:B------:R-:W-:Y:S02]  /*5e90*/  SHF.R.S32.HI R83, RZ, 0x18, R83 ;  /* 0x00000018ff537819 */ /* 0x000fe40000011453 */
[----:B------:R-:W-:Y:S02]  /*5ea0*/  SHF.R.S32.HI R86, RZ, 0x18, R101 ;  /* 0x00000018ff567819 */ /* 0x000fe40000011465 */
[----:B------:R-:W-:Y:S02]  /*5eb0*/  SHF.L.U32 R84, R100, 0x8, RZ ;  /* 0x0000000864547819 */ /* 0x000fe400000006ff */
[----:B------:R-:W-:Y:S02]  /*5ec0*/  SHF.L.U32 R85, R101, 0x8, RZ ;  /* 0x0000000865557819 */ /* 0x000fe400000006ff */
[----:B------:R-:W-:Y:S02]  /*5ed0*/  SHF.R.S32.HI R84, RZ, 0x18, R84 ;  /* 0x00000018ff547819 */ /* 0x000fe40000011454 */
[----:B------:R-:W-:Y:S02]  /*5ee0*/  SHF.R.S32.HI R85, RZ, 0x18, R85 ;  /* 0x00000018ff557819 */ /* 0x000fe40000011455 */
[----:B------:R-:W-:Y:S02]  /*5ef0*/  SHF.L.U32 R87, R98, 0x8, RZ ;  /* 0x0000000862577819 */ /* 0x000fe400000006ff */
[----:B------:R-:W-:Y:S02]  /*5f00*/  ISETP.NE.AND P0, PT, R167, RZ, PT ;  /* 0x000000ffa700720c */ /* 0x000fe40003f05270 */
[----:B------:R-:W-:Y:S02]  /*5f10*/  SHF.R.S32.HI R87, RZ, 0x18, R87 ;  /* 0x00000018ff577819 */ /* 0x000fe40000011457 */
[----:B------:R-:W-:Y:S02]  /*5f20*/  LEA R125, R160, UR49, 0x3 ;  /* 0x00000031a07d7c11 */ /* 0x000fe4000f8e18ff */
[----:B------:R-:W-:Y:S01]  /*5f30*/  @P6 SHF.L.U32 R126, R159, 0x1f, RZ ;  /* 0x0000001f9f7e6819 */ /* 0x000fe200000006ff */
[C---:B--2---:R-:W-:Y:S02]  /*5f40*/  IMAD R0, R78.reuse, R4, RZ ;  /* 0x000000044e007224 */ /* 0x044fe400078e02ff */
[C---:B------:R-:W-:Y:S02]  /*5f50*/  IMAD R2, R78.reuse, R5, RZ ;  /* 0x000000054e027224 */ /* 0x040fe400078e02ff */
[----:B------:R-:W-:Y:S02]  /*5f60*/  IMAD R3, R78, R6, RZ ;  /* 0x000000064e037224 */ /* 0x000fe400078e02ff */
[-C--:B------:R-:W-:Y:S01]  /*5f70*/  IMAD R0, R81, R82.reuse, R0 ;  /* 0x0000005251007224 */ /* 0x080fe200078e0200 */
[----:B------:R-:W-:Y:S01]  /*5f80*/  SHF.R.S32.HI R81, RZ, 0x18, R100 ;  /* 0x00000018ff517819 */ /* 0x000fe20000011464 */
[-C--:B------:R-:W-:Y:S01]  /*5f90*/  IMAD R2, R83, R82.reuse, R2 ;  /* 0x0000005253027224 */ /* 0x080fe200078e0202 */
[C---:B------:R-:W-:Y:S01]  /*5fa0*/  PRMT R83, R101.reuse, 0x8880, RZ ;  /* 0x0000888065537816 */ /* 0x040fe200000000ff */
[----:B------:R-:W-:Y:S01]  /*5fb0*/  IMAD R3, R84, R82, R3 ;  /* 0x0000005254037224 */ /* 0x000fe200078e0203 */
[----:B------:R-:W-:Y:S01]  /*5fc0*/  SHF.L.U32 R84, R101, 0x10, RZ ;  /* 0x0000001065547819 */ /* 0x000fe200000006ff */
[C---:B------:R-:W-:Y:S02]  /*5fd0*/  IMAD R7, R78.reuse, R7, RZ ;  /* 0x000000074e077224 */ /* 0x040fe400078e02ff */
[C---:B------:R-:W-:Y:S01]  /*5fe0*/  IMAD R4, R78.reuse, R8, RZ ;  /* 0x000000084e047224 */ /* 0x040fe200078e02ff */
[----:B------:R-:W-:Y:S01]  /*5ff0*/  SHF.R.S32.HI R84, RZ, 0x18, R84 ;  /* 0x00000018ff547819 */ /* 0x000fe20000011454 */
[----:B------:R-:W-:Y:S02]  /*6000*/  IMAD R5, R78, R9, RZ ;  /* 0x000000094e057224 */ /* 0x000fe400078e02ff */
[----:B------:R-:W-:Y:S01]  /*6010*/  IMAD R7, R81, R82, R7 ;  /* 0x0000005251077224 */ /* 0x000fe200078e0207 */
[----:B------:R-:W-:Y:S01]  /*6020*/  PRMT R81, R102, 0x8880, RZ ;  /* 0x0000888066517816 */ /* 0x000fe200000000ff */
[----:B------:R-:W-:Y:S02]  /*6030*/  IMAD R6, R78, R10, RZ ;  /* 0x0000000a4e067224 */ /* 0x000fe400078e02ff */
[-C--:B------:R-:W-:Y:S01]  /*6040*/  IMAD R4, R83, R82.reuse, R4 ;  /* 0x0000005253047224 */ /* 0x080fe200078e0204 */
[----:B------:R-:W-:Y:S01]  /*6050*/  I2IP.S8.S32.SAT R105, R7, R3, RZ ;  /* 0x0000000307697239 */ /* 0x000fe200000014ff */
[----:B------:R-:W-:Y:S01]  /*6060*/  IMAD R5, R84, R82, R5 ;  /* 0x0000005254057224 */ /* 0x000fe200078e0205 */
[----:B------:R-:W-:Y:S01]  /*6070*/  SHF.L.U32 R83, R102, 0x10, RZ ;  /* 0x0000001066537819 */ /* 0x000fe200000006ff */
[----:B------:R-:W-:Y:S01]  /*6080*/  IMAD R11, R78, R11, RZ ;  /* 0x0000000b4e0b7224 */ /* 0x000fe200078e02ff */
[----:B------:R-:W-:Y:S01]  /*6090*/  I2IP.S8.S32.SAT R104, R2, R0, R105 ;  /* 0x0000000002687239 */ /* 0x000fe20000001469 */
[----:B------:R-:W-:Y:S01]  /*60a0*/  IMAD R6, R85, R82, R6 ;  /* 0x0000005255067224 */ /* 0x000fe200078e0206 */
[----:B------:R-:W-:Y:S01]  /*60b0*/  SHF.R.S32.HI R83, RZ, 0x18, R83 ;  /* 0x00000018ff537819 */ /* 0x000fe20000011453 */
[----:B------:R-:W-:Y:S01]  /*60c0*/  IMAD R8, R78, R12, RZ ;  /* 0x0000000c4e087224 */ /* 0x000fe200078e02ff */
[----:B------:R-:W-:Y:S01]  /*60d0*/  SHF.L.U32 R85, R102, 0x8, RZ ;  /* 0x0000000866557819 */ /* 0x000fe200000006ff */
[----:B------:R-:W-:Y:S02]  /*60e0*/  IMAD R9, R78, R13, RZ ;  /* 0x0000000d4e097224 */ /* 0x000fe400078e02ff */
[----:B------:R-:W-:Y:S01]  /*60f0*/  IMAD R11, R86, R82, R11 ;  /* 0x00000052560b7224 */ /* 0x000fe200078e020b */
[----:B------:R-:W-:Y:S01]  /*6100*/  SHF.R.S32.HI R85, RZ, 0x18, R85 ;  /* 0x00000018ff557819 */ /* 0x000fe20000011455 */
[C---:B------:R-:W-:Y:S01]  /*6110*/  IMAD R10, R78.reuse, R14, RZ ;  /* 0x0000000e4e0a7224 */ /* 0x040fe200078e02ff */
[----:B------:R-:W-:Y:S01]  /*6120*/  SHF.R.S32.HI R86, RZ, 0x18, R103 ;  /* 0x00000018ff567819 */ /* 0x000fe20000011467 */
[----:B------:R-:W-:Y:S01]  /*6130*/  IMAD R8, R81, R82, R8 ;  /* 0x0000005251087224 */ /* 0x000fe200078e0208 */
[----:B------:R-:W-:Y:S01]  /*6140*/  I2IP.S8.S32.SAT R106, R11, R6, RZ ;  /* 0x000000060b6a7239 */ /* 0x000fe200000014ff */
[----:B------:R-:W-:Y:S01]  /*6150*/  IMAD R9, R83, R82, R9 ;  /* 0x0000005253097224 */ /* 0x000fe200078e0209 */
[C---:B------:R-:W-:Y:S01]  /*6160*/  PRMT R83, R103.reuse, 0x8880, RZ ;  /* 0x0000888067537816 */ /* 0x040fe200000000ff */
[----:B------:R-:W-:Y:S01]  /*6170*/  IMAD.U32 R84, R103, 0x10000, RZ ;  /* 0x0001000067547824 */ /* 0x000fe200078e00ff */
[----:B------:R-:W-:Y:S01]  /*6180*/  I2IP.S8.S32.SAT R105, R5, R4, R106 ;  /* 0x0000000405697239 */ /* 0x000fe2000000146a */
[C---:B------:R-:W-:Y:S01]  /*6190*/  IMAD R15, R78.reuse, R15, RZ ;  /* 0x0000000f4e0f7224 */ /* 0x040fe200078e02ff */
[----:B------:R-:W-:Y:S01]  /*61a0*/  SHF.R.S32.HI R81, RZ, 0x18, R102 ;  /* 0x00000018ff517819 */ /* 0x000fe20000011466 */
[----:B------:R-:W-:Y:S01]  /*61b0*/  IMAD R10, R85, R82, R10 ;  /* 0x00000052550a7224 */ /* 0x000fe200078e020a */
[----:B------:R-:W-:Y:S01]  /*61c0*/  SHF.R.S32.HI R84, RZ, 0x18, R84 ;  /* 0x00000018ff547819 */ /* 0x000fe20000011454 */
[C---:B------:R-:W-:Y:S01]  /*61d0*/  IMAD R12, R78.reuse, R16, RZ ;  /* 0x000000104e0c7224 */ /* 0x040fe200078e02ff */
[----:B------:R-:W-:Y:S01]  /*61e0*/  SHF.L.U32 R85, R103, 0x8, RZ ;  /* 0x0000000867557819 */ /* 0x000fe200000006ff */
[----:B------:R-:W-:Y:S02]  /*61f0*/  IMAD R13, R78, R17, RZ ;  /* 0x000000114e0d7224 */ /* 0x000fe400078e02ff */
[----:B------:R-:W-:Y:S01]  /*6200*/  IMAD R15, R81, R82, R15 ;  /* 0x00000052510f7224 */ /* 0x000fe200078e020f */
[----:B------:R-:W-:Y:S01]  /*6210*/  PRMT R81, R88, 0x8880, RZ ;  /* 0x0000888058517816 */ /* 0x000fe200000000ff */
[----:B------:R-:W-:Y:S01]  /*6220*/  IMAD R14, R78, R18, RZ ;  /* 0x000000124e0e7224 */ /* 0x000fe200078e02ff */
[----:B------:R-:W-:Y:S01]  /*6230*/  SHF.R.S32.HI R85, RZ, 0x18, R85 ;  /* 0x00000018ff557819 */ /* 0x000fe20000011455 */
[----:B------:R-:W-:Y:S01]  /*6240*/  IMAD R12, R83, R82, R12 ;  /* 0x00000052530c7224 */ /* 0x000fe200078e020c */
[----:B------:R-:W-:Y:S01]  /*6250*/  I2IP.S8.S32.SAT R106, R15, R10, RZ ;  /* 0x0000000a0f6a7239 */ /* 0x000fe200000014ff */
[----:B------:R-:W-:Y:S01]  /*6260*/  IMAD R13, R84, R82, R13 ;  /* 0x00000052540d7224 */ /* 0x000fe200078e020d */
[----:B------:R-:W-:Y:S01]  /*6270*/  SHF.L.U32 R83, R88, 0x10, RZ ;  /* 0x0000001058537819 */ /* 0x000fe200000006ff */
[C---:B------:R-:W-:Y:S01]  /*6280*/  IMAD R19, R78.reuse, R19, RZ ;  /* 0x000000134e137224 */ /* 0x040fe200078e02ff */
[----:B------:R-:W-:Y:S01]  /*6290*/  I2IP.S8.S32.SAT R106, R9, R8, R106 ;  /* 0x00000008096a7239 */ /* 0x000fe2000000146a */
[----:B------:R-:W-:Y:S01]  /*62a0*/  IMAD R14, R85, R82, R14 ;  /* 0x00000052550e7224 */ /* 0x000fe200078e020e */
[----:B------:R-:W-:Y:S01]  /*62b0*/  SHF.R.S32.HI R83, RZ, 0x18, R83 ;  /* 0x00000018ff537819 */ /* 0x000fe20000011453 */
[C---:B------:R-:W-:Y:S01]  /*62c0*/  IMAD R16, R78.reuse, R20, RZ ;  /* 0x000000144e107224 */ /* 0x040fe200078e02ff */
[----:B------:R-:W-:Y:S01]  /*62d0*/  SHF.L.U32 R84, R89, 0x10, RZ ;  /* 0x0000001059547819 */ /* 0x000fe200000006ff */
[----:B------:R-:W-:Y:S01]  /*62e0*/  IMAD R17, R78, R21, RZ ;  /* 0x000000154e117224 */ /* 0x000fe200078e02ff */
[----:B------:R-:W-:Y:S01]  /*62f0*/  SHF.L.U32 R85, R88, 0x8, RZ ;  /* 0x0000000858557819 */ /* 0x000fe200000006ff */
[----:B------:R-:W-:Y:S01]  /*6300*/  IMAD R19, R86, R82, R19 ;  /* 0x0000005256137224 */ /* 0x000fe200078e0213 */
[----:B------:R-:W-:Y:S01]  /*6310*/  SHF.R.S32.HI R84, RZ, 0x18, R84 ;  /* 0x00000018ff547819 */ /* 0x000fe20000011454 */
[C---:B------:R-:W-:Y:S01]  /*6320*/  IMAD R18, R78.reuse, R22, RZ ;  /* 0x000000164e127224 */ /* 0x040fe200078e02ff */
[----:B------:R-:W-:Y:S01]  /*6330*/  SHF.R.S32.HI R85, RZ, 0x18, R85 ;  /* 0x00000018ff557819 */ /* 0x000fe20000011455 */
[----:B------:R-:W-:Y:S01]  /*6340*/  IMAD R16, R81, R82, R16 ;  /* 0x0000005251107224 */ /* 0x000fe200078e0210 */
[----:B------:R-:W-:Y:S01]  /*6350*/  I2IP.S8.S32.SAT R107, R19, R14, RZ ;  /* 0x0000000e136b7239 */ /* 0x000fe200000014ff */
[-C--:B------:R-:W-:Y:S01]  /*6360*/  IMAD R17, R83, R82.reuse, R17 ;  /* 0x0000005253117224 */ /* 0x080fe200078e0211 */
[----:B------:R-:W-:Y:S01]  /*6370*/  PRMT R83, R89, 0x8880, RZ ;  /* 0x0000888059537816 */ /* 0x000fe200000000ff */
[C---:B------:R-:W-:Y:S01]  /*6380*/  IMAD R23, R78.reuse, R23, RZ ;  /* 0x000000174e177224 */ /* 0x040fe200078e02ff */
[----:B------:R-:W-:Y:S01]  /*6390*/  SHF.R.S32.HI R81, RZ, 0x18, R88 ;  /* 0x00000018ff517819 */ /* 0x000fe20000011458 */
[----:B------:R-:W-:Y:S01]  /*63a0*/  IMAD R18, R85, R82, R18 ;  /* 0x0000005255127224 */ /* 0x000fe200078e0212 */
[----:B------:R-:W-:Y:S01]  /*63b0*/  SHF.L.U32 R85, R89, 0x8, RZ ;  /* 0x0000000859557819 */ /* 0x000fe200000006ff */
[C---:B------:R-:W-:Y:S01]  /*63c0*/  IMAD R20, R78.reuse, R24, RZ ;  /* 0x000000184e147224 */ /* 0x040fe200078e02ff */
[----:B------:R-:W-:Y:S01]  /*63d0*/  I2IP.S8.S32.SAT R107, R13, R12, R107 ;  /* 0x0000000c0d6b7239 */ /* 0x000fe2000000146b */
[----:B------:R-:W-:Y:S01]  /*63e0*/  IMAD R21, R78, R25, RZ ;  /* 0x000000194e157224 */ /* 0x000fe200078e02ff */
[----:B------:R-:W-:Y:S01]  /*63f0*/  SHF.R.S32.HI R85, RZ, 0x18, R85 ;  /* 0x00000018ff557819 */ /* 0x000fe20000011455 */
[----:B------:R-:W-:Y:S01]  /*6400*/  IMAD R23, R81, R82, R23 ;  /* 0x0000005251177224 */ /* 0x000fe200078e0217 */
[----:B------:R-:W-:Y:S01]  /*6410*/  PRMT R81, R90, 0x8880, RZ ;  /* 0x000088805a517816 */ /* 0x000fe200000000ff */
[----:B------:R-:W-:Y:S01]  /*6420*/  IMAD R22, R78, R26, RZ ;  /* 0x0000001a4e167224 */ /* 0x000fe200078e02ff */
[----:B------:R1:W-:Y:S01]  /*6430*/  STS.128 [R153+UR49+0x4200], R104 ;  /* 0x0042006899007988 */ /* 0x0003e20008000c31 */
[----:B------:R-:W-:Y:S01]  /*6440*/  IMAD R20, R83, R82, R20 ;  /* 0x0000005253147224 */ /* 0x000fe200078e0214 */
[----:B------:R-:W-:Y:S01]  /*6450*/  I2IP.S8.S32.SAT R108, R23, R18, RZ ;  /* 0x00000012176c7239 */ /* 0x000fe200000014ff */
[----:B------:R-:W-:Y:S01]  /*6460*/  IMAD R21, R84, R82, R21 ;  /* 0x0000005254157224 */ /* 0x000fe200078e0215 */
[----:B------:R-:W-:Y:S01]  /*6470*/  SHF.R.S32.HI R86, RZ, 0x18, R89 ;  /* 0x00000018ff567819 */ /* 0x000fe20000011459 */
[----:B------:R-:W-:Y:S01]  /*6480*/  IMAD.U32 R83, R90, 0x10000, RZ ;  /* 0x000100005a537824 */ /* 0x000fe200078e00ff */
[----:B------:R-:W-:Y:S01]  /*6490*/  I2IP.S8.S32.SAT R108, R17, R16, R108 ;  /* 0x00000010116c7239 */ /* 0x000fe2000000146c */
[----:B------:R-:W-:Y:S01]  /*64a0*/  IMAD R27, R78, R27, RZ ;  /* 0x0000001b4e1b7224 */ /* 0x000fe200078e02ff */
[----:B------:R-:W-:Y:S01]  /*64b0*/  SHF.L.U32 R84, R91, 0x10, RZ ;  /* 0x000000105b547819 */ /* 0x000fe200000006ff */
[----:B------:R-:W-:Y:S01]  /*64c0*/  IMAD R22, R85, R82, R22 ;  /* 0x0000005255167224 */ /* 0x000fe200078e0216 */
[----:B------:R-:W-:Y:S01]  /*64d0*/  SHF.L.U32 R85, R90, 0x8, RZ ;  /* 0x000000085a557819 */ /* 0x000fe200000006ff */
[C---:B------:R-:W-:Y:S01]  /*64e0*/  IMAD R24, R78.reuse, R28, RZ ;  /* 0x0000001c4e187224 */ /* 0x040fe200078e02ff */
[----:B------:R-:W-:Y:S01]  /*64f0*/  SHF.R.S32.HI R83, RZ, 0x18, R83 ;  /* 0x00000018ff537819 */ /* 0x000fe20000011453 */
[----:B------:R-:W-:Y:S01]  /*6500*/  IMAD R25, R78, R29, RZ ;  /* 0x0000001d4e197224 */ /* 0x000fe200078e02ff */
[----:B------:R-:W-:Y:S01]  /*6510*/  SHF.R.S32.HI R84, RZ, 0x18, R84 ;  /* 0x00000018ff547819 */ /* 0x000fe20000011454 */
[----:B------:R-:W-:Y:S01]  /*6520*/  IMAD R27, R86, R82, R27 ;  /* 0x00000052561b7224 */ /* 0x000fe200078e021b */
[----:B------:R-:W-:Y:S01]  /*6530*/  SHF.R.S32.HI R85, RZ, 0x18, R85 ;  /* 0x00000018ff557819 */ /* 0x000fe20000011455 */
[C---:B------:R-:W-:Y:S01]  /*6540*/  IMAD R26, R78.reuse, R30, RZ ;  /* 0x0000001e4e1a7224 */ /* 0x040fe200078e02ff */
[----:B------:R-:W-:Y:S01]  /*6550*/  SHF.R.S32.HI R86, RZ, 0x18, R91 ;  /* 0x00000018ff567819 */ /* 0x000fe2000001145b */
[----:B------:R-:W-:Y:S01]  /*6560*/  IMAD R24, R81, R82, R24 ;  /* 0x0000005251187224 */ /* 0x000fe200078e0218 */
[----:B------:R-:W-:Y:S01]  /*6570*/  I2IP.S8.S32.SAT R109, R27, R22, RZ ;  /* 0x000000161b6d7239 */ /* 0x000fe200000014ff */
[----:B------:R-:W-:Y:S01]  /*6580*/  IMAD R25, R83, R82, R25 ;  /* 0x0000005253197224 */ /* 0x000fe200078e0219 */
[----:B------:R-:W-:Y:S01]  /*6590*/  SHF.R.S32.HI R81, RZ, 0x18, R90 ;  /* 0x00000018ff517819 */ /* 0x000fe2000001145a */
[C---:B------:R-:W-:Y:S01]  /*65a0*/  IMAD R31, R78.reuse, R31, RZ ;  /* 0x0000001f4e1f7224 */ /* 0x040fe200078e02ff */
[----:B------:R-:W-:Y:S01]  /*65b0*/  I2IP.S8.S32.SAT R109, R21, R20, R109 ;  /* 0x00000014156d7239 */ /* 0x000fe2000000146d */
[----:B------:R-:W-:Y:S01]  /*65c0*/  IMAD R26, R85, R82, R26 ;  /* 0x00000052551a7224 */ /* 0x000fe200078e021a */
[C---:B------:R-:W-:Y:S01]  /*65d0*/  PRMT R83, R91.reuse, 0x8880, RZ ;  /* 0x000088805b537816 */ /* 0x040fe200000000ff */
[C---:B------:R-:W-:Y:S01]  /*65e0*/  IMAD R28, R78.reuse, R32, RZ ;  /* 0x000000204e1c7224 */ /* 0x040fe200078e02ff */
[----:B------:R-:W-:Y:S01]  /*65f0*/  SHF.L.U32 R85, R91, 0x8, RZ ;  /* 0x000000085b557819 */ /* 0x000fe200000006ff */
[C---:B------:R-:W-:Y:S02]  /*6600*/  IMAD R29, R78.reuse, R33, RZ ;  /* 0x000000214e1d7224 */ /* 0x040fe400078e02ff */
[----:B------:R-:W-:Y:S01]  /*6610*/  IMAD R31, R81, R82, R31 ;  /* 0x00000052511f7224 */ /* 0x000fe200078e021f */
[----:B------:R-:W-:Y:S01]  /*6620*/  SHF.R.S32.HI R85, RZ, 0x18, R85 ;  /* 0x00000018ff557819 */ /* 0x000fe20000011455 */
[----:B------:R-:W-:Y:S01]  /*6630*/  IMAD R30, R78, R34, RZ ;  /* 0x000000224e1e7224 */ /* 0x000fe200078e02ff */
[----:B------:R-:W-:Y:S01]  /*6640*/  PRMT R81, R92, 0x8880, RZ ;  /* 0x000088805c517816 */ /* 0x000fe200000000ff */
[----:B------:R-:W-:Y:S01]  /*6650*/  IMAD R28, R83, R82, R28 ;  /* 0x00000052531c7224 */ /* 0x000fe200078e021c */
[----:B------:R-:W-:Y:S01]  /*6660*/  I2IP.S8.S32.SAT R110, R31, R26, RZ ;  /* 0x0000001a1f6e7239 */ /* 0x000fe200000014ff */
[----:B------:R-:W-:Y:S01]  /*6670*/  IMAD R29, R84, R82, R29 ;  /* 0x00000052541d7224 */ /* 0x000fe200078e021d */
[----:B------:R-:W-:Y:S01]  /*6680*/  SHF.L.U32 R83, R92, 0x10, RZ ;  /* 0x000000105c537819 */ /* 0x000fe200000006ff */
[----:B------:R-:W-:Y:S01]  /*6690*/  IMAD R35, R78, R35, RZ ;  /* 0x000000234e237224 */ /* 0x000fe200078e02ff */
[----:B------:R-:W-:Y:S01]  /*66a0*/  I2IP.S8.S32.SAT R110, R25, R24, R110 ;  /* 0x00000018196e7239 */ /* 0x000fe2000000146e */
[----:B------:R-:W-:Y:S01]  /*66b0*/  IMAD R30, R85, R82, R30 ;  /* 0x00000052551e7224 */ /* 0x000fe200078e021e */
[----:B------:R-:W-:Y:S01]  /*66c0*/  SHF.L.U32 R85, R92, 0x8, RZ ;  /* 0x000000085c557819 */ /* 0x000fe200000006ff */
[C---:B------:R-:W-:Y:S01]  /*66d0*/  IMAD R32, R78.reuse, R36, RZ ;  /* 0x000000244e207224 */ /* 0x040fe200078e02ff */
[----:B------:R-:W-:Y:S01]  /*66e0*/  SHF.R.S32.HI R83, RZ, 0x18, R83 ;  /* 0x00000018ff537819 */ /* 0x000fe20000011453 */
[----:B------:R-:W-:Y:S01]  /*66f0*/  IMAD R33, R78, R37, RZ ;  /* 0x000000254e217224 */ /* 0x000fe200078e02ff */
[----:B------:R-:W-:Y:S01]  /*6700*/  SHF.R.S32.HI R85, RZ, 0x18, R85 ;  /* 0x00000018ff557819 */ /* 0x000fe20000011455 */
[----:B------:R-:W-:Y:S01]  /*6710*/  IMAD R35, R86, R82, R35 ;  /* 0x0000005256237224 */ /* 0x000fe200078e0223 */
[----:B------:R-:W-:Y:S01]  /*6720*/  PRMT R84, R93, 0x8880, RZ ;  /* 0x000088805d547816 */ /* 0x000fe200000000ff */
[----:B------:R-:W-:Y:S01]  /*6730*/  IMAD R34, R78, R38, RZ ;  /* 0x000000264e227224 */ /* 0x000fe200078e02ff */
[----:B------:R-:W-:Y:S01]  /*6740*/  SHF.L.U32 R86, R96, 0x10, RZ ;  /* 0x0000001060567819 */ /* 0x000fe200000006ff */
[----:B------:R-:W-:Y:S01]  /*6750*/  IMAD R32, R81, R82, R32 ;  /* 0x0000005251207224 */ /* 0x000fe200078e0220 */
[----:B------:R-:W-:Y:S01]  /*6760*/  SHF.R.S32.HI R81, RZ, 0x18, R92 ;  /* 0x00000018ff517819 */ /* 0x000fe2000001145c */
[C---:B------:R-:W-:Y:S01]  /*6770*/  IMAD R39, R78.reuse, R39, RZ ;  /* 0x000000274e277224 */ /* 0x040fe200078e02ff */
[----:B------:R-:W-:Y:S01]  /*6780*/  I2IP.S8.S32.SAT R111, R35, R30, RZ ;  /* 0x0000001e236f7239 */ /* 0x000fe200000014ff */
[-C--:B------:R-:W-:Y:S02]  /*6790*/  IMAD R33, R83, R82.reuse, R33 ;  /* 0x0000005253217224 */ /* 0x080fe400078e0221 */
[----:B------:R-:W-:Y:S01]  /*67a0*/  IMAD R34, R85, R82, R34 ;  /* 0x0000005255227224 */ /* 0x000fe200078e0222 */
[----:B------:R-:W-:Y:S01]  /*67b0*/  I2IP.S8.S32.SAT R111, R29, R28, R111 ;  /* 0x0000001c1d6f7239 */ /* 0x000fe2000000146f */
[C---:B------:R-:W-:Y:S01]  /*67c0*/  IMAD.U32 R83, R93.reuse, 0x10000, RZ ;  /* 0x000100005d537824 */ /* 0x040fe200078e00ff */
[----:B------:R-:W-:Y:S01]  /*67d0*/  SHF.L.U32 R85, R93, 0x8, RZ ;  /* 0x000000085d557819 */ /* 0x000fe200000006ff */
[----:B------:R-:W-:Y:S01]  /*67e0*/  IMAD R39, R81, R82, R39 ;  /* 0x0000005251277224 */ /* 0x000fe200078e0227 */
[----:B------:R-:W-:Y:S01]  /*67f0*/  MOV R81, R84 ;  /* 0x0000005400517202 */ /* 0x000fe20000000f00 */
[C---:B------:R-:W-:Y:S01]  /*6800*/  IMAD R36, R78.reuse, R40, RZ ;  /* 0x000000284e247224 */ /* 0x040fe200078e02ff */
[----:B------:R-:W-:Y:S01]  /*6810*/  SHF.R.S32.HI R83, RZ, 0x18, R83 ;  /* 0x00000018ff537819 */ /* 0x000fe20000011453 */
[C---:B------:R-:W-:Y:S01]  /*6820*/  IMAD R37, R78.reuse, R41, RZ ;  /* 0x000000294e257224 */ /* 0x040fe200078e02ff */
[----:B------:R-:W-:Y:S01]  /*6830*/  SHF.R.S32.HI R85, RZ, 0x18, R85 ;  /* 0x00000018ff557819 */ /* 0x000fe20000011455 */
[C---:B------:R-:W-:Y:S01]  /*6840*/  IMAD R38, R78.reuse, R42, RZ ;  /* 0x0000002a4e267224 */ /* 0x040fe200078e02ff */
[----:B------:R1:W-:Y:S01]  /*6850*/  STS.128 [R172+0x4200], R108 ;  /* 0x0042006cac007388 */ /* 0x0003e20000000c00 */
[----:B------:R-:W-:Y:S01]  /*6860*/  IMAD R36, R81, R82, R36 ;  /* 0x0000005251247224 */ /* 0x000fe200078e0224 */
[----:B------:R-:W-:Y:S01]  /*6870*/  I2IP.S8.S32.SAT R112, R39, R34, RZ ;  /* 0x0000002227707239 */ /* 0x000fe200000014ff */
[-C--:B------:R-:W-:Y:S01]  /*6880*/  IMAD R37, R83, R82.reuse, R37 ;  /* 0x0000005253257224 */ /* 0x080fe200078e0225 */
[----:B------:R-:W-:Y:S01]  /*6890*/  SHF.R.S32.HI R84, RZ, 0x18, R93 ;  /* 0x00000018ff547819 */ /* 0x000fe2000001145d */
[----:B------:R-:W-:Y:S01]  /*68a0*/  IMAD R43, R78, R43, RZ ;  /* 0x0000002b4e2b7224 */ /* 0x000fe200078e02ff */
[C---:B------:R-:W-:Y:S01]  /*68b0*/  SHF.L.U32 R83, R94.reuse, 0x10, RZ ;  /* 0x000000105e537819 */ /* 0x040fe200000006ff */
[----:B------:R-:W-:Y:S01]  /*68c0*/  IMAD R38, R85, R82, R38 ;  /* 0x0000005255267224 */ /* 0x000fe200078e0226 */
[----:B------:R-:W-:Y:S01]  /*68d0*/  PRMT R81, R94, 0x8880, RZ ;  /* 0x000088805e517816 */ /* 0x000fe200000000ff */
[----:B------:R-:W-:Y:S01]  /*68e0*/  IMAD R40, R78, R44, RZ ;  /* 0x0000002c4e287224 */ /* 0x000fe200078e02ff */
[----:B------:R-:W-:Y:S01]  /*68f0*/  SHF.L.U32 R85, R94, 0x8, RZ ;  /* 0x000000085e557819 */ /* 0x000fe200000006ff */
[----:B------:R-:W-:Y:S01]  /*6900*/  IMAD R41, R78, R45, RZ ;  /* 0x0000002d4e297224 */ /* 0x000fe200078e02ff */
[----:B------:R-:W-:Y:S01]  /*6910*/  SHF.R.S32.HI R83, RZ, 0x18, R83 ;  /* 0x00000018ff537819 */ /* 0x000fe20000011453 */
[----:B------:R-:W-:Y:S01]  /*6920*/  IMAD R43, R84, R82, R43 ;  /* 0x00000052542b7224 */ /* 0x000fe200078e022b */
[----:B------:R-:W-:Y:S01]  /*6930*/  SHF.R.S32.HI R85, RZ, 0x18, R85 ;  /* 0x00000018ff557819 */ /* 0x000fe20000011455 */
[C---:B------:R-:W-:Y:S01]  /*6940*/  IMAD R42, R78.reuse, R46, RZ ;  /* 0x0000002e4e2a7224 */ /* 0x040fe200078e02ff */
[----:B------:R-:W-:Y:S01]  /*6950*/  I2IP.S8.S32.SAT R112, R33, R32, R112 ;  /* 0x0000002021707239 */ /* 0x000fe20000001470 */
[----:B------:R-:W-:Y:S01]  /*6960*/  IMAD R40, R81, R82, R40 ;  /* 0x0000005251287224 */ /* 0x000fe200078e0228 */
[----:B------:R-:W-:Y:S01]  /*6970*/  SHF.R.S32.HI R84, RZ, 0x18, R94 ;  /* 0x00000018ff547819 */ /* 0x000fe2000001145e */
[----:B------:R-:W-:Y:S01]  /*6980*/  IMAD R47, R78, R47, RZ ;  /* 0x0000002f4e2f7224 */ /* 0x000fe200078e02ff */
[----:B------:R-:W-:Y:S01]  /*6990*/  I2IP.S8.S32.SAT R113, R43, R38, RZ ;  /* 0x000000262b717239 */ /* 0x000fe200000014ff */
[-C--:B------:R-:W-:Y:S01]  /*69a0*/  IMAD R41, R83, R82.reuse, R41 ;  /* 0x0000005253297224 */ /* 0x080fe200078e0229 */
[----:B------:R-:W-:Y:S01]  /*69b0*/  PRMT R81, R95, 0x8880, RZ ;  /* 0x000088805f517816 */ /* 0x000fe200000000ff */
[-C--:B------:R-:W-:Y:S01]  /*69c0*/  IMAD R42, R85, R82.reuse, R42 ;  /* 0x00000052552a7224 */ /* 0x080fe200078e022a */
[----:B------:R-:W-:Y:S01]  /*69d0*/  SHF.L.U32 R83, R95, 0x10, RZ ;  /* 0x000000105f537819 */ /* 0x000fe200000006ff */
[----:B------:R-:W-:Y:S01]  /*69e0*/  IMAD R47, R84, R82, R47 ;  /* 0x00000052542f7224 */ /* 0x000fe200078e022f */
[----:B------:R-:W-:Y:S01]  /*69f0*/  I2IP.S8.S32.SAT R113, R37, R36, R113 ;  /* 0x0000002425717239 */ /* 0x000fe20000001471 */
[C---:B------:R-:W-:Y:S01]  /*6a00*/  IMAD R44, R78.reuse, R48, RZ ;  /* 0x000000304e2c7224 */ /* 0x040fe200078e02ff */
[----:B------:R-:W-:Y:S01]  /*6a10*/  SHF.R.S32.HI R83, RZ, 0x18, R83 ;  /* 0x00000018ff537819 */ /* 0x000fe20000011453 */
[----:B------:R-:W-:Y:S01]  /*6a20*/  IMAD.SHL.U32 R84, R95, 0x100, RZ ;  /* 0x000001005f547824 */ /* 0x000fe200078e00ff */
[----:B------:R-:W-:Y:S01]  /*6a30*/  I2IP.S8.S32.SAT R114, R47, R42, RZ ;  /* 0x0000002a2f727239 */ /* 0x000fe200000014ff */
[----:B------:R-:W-:Y:S01]  /*6a40*/  IMAD R45, R78, R49, RZ ;  /* 0x000000314e2d7224 */ /* 0x000fe200078e02ff */
[----:B------:R-:W-:Y:S01]  /*6a50*/  PRMT R85, R96, 0x8880, RZ ;  /* 0x0000888060557816 */ /* 0x000fe200000000ff */
[----:B------:R-:W-:Y:S01]  /*6a60*/  IMAD R44, R81, R82, R44 ;  /* 0x00000052512c7224 */ /* 0x000fe200078e022c */
[----:B------:R-:W-:Y:S01]  /*6a70*/  SHF.R.S32.HI R81, RZ, 0x18, R84 ;  /* 0x00000018ff517819 */ /* 0x000fe20000011454 */
[C---:B------:R-:W-:Y:S01]  /*6a80*/  IMAD R46, R78.reuse, R50, RZ ;  /* 0x000000324e2e7224 */ /* 0x040fe200078e02ff */
[----:B------:R-:W-:Y:S01]  /*6a90*/  I2IP.S8.S32.SAT R114, R41, R40, R114 ;  /* 0x0000002829727239 */ /* 0x000fe20000001472 */
[----:B------:R-:W-:Y:S01]  /*6aa0*/  IMAD R45, R83, R82, R45 ;  /* 0x00000052532d7224 */ /* 0x000fe200078e022d */
[----:B------:R-:W-:Y:S01]  /*6ab0*/  SHF.R.S32.HI R83, RZ, 0x18, R95 ;  /* 0x00000018ff537819 */ /* 0x000fe2000001145f */
[----:B------:R-:W-:Y:S01]  /*6ac0*/  IMAD R51, R78, R51, RZ ;  /* 0x000000334e337224 */ /* 0x000fe200078e02ff */
[----:B------:R-:W-:Y:S01]  /*6ad0*/  SHF.L.U32 R84, R96, 0x8, RZ ;  /* 0x0000000860547819 */ /* 0x000fe200000006ff */
[C---:B------:R-:W-:Y:S02]  /*6ae0*/  IMAD R48, R78.reuse, R52, RZ ;  /* 0x000000344e307224 */ /* 0x040fe400078e02ff */
[-C--:B------:R-:W-:Y:S01]  /*6af0*/  IMAD R46, R81, R82.reuse, R46 ;  /* 0x00000052512e7224 */ /* 0x080fe200078e022e */
[----:B------:R-:W-:Y:S01]  /*6b00*/  SHF.R.S32.HI R81, RZ, 0x18, R86 ;  /* 0x00000018ff517819 */ /* 0x000fe20000011456 */
[C---:B------:R-:W-:Y:S01]  /*6b10*/  IMAD R49, R78.reuse, R53, RZ ;  /* 0x000000354e317224 */ /* 0x040fe200078e02ff */
[----:B------:R-:W-:Y:S01]  /*6b20*/  SHF.R.S32.HI R86, RZ, 0x18, R99 ;  /* 0x00000018ff567819 */ /* 0x000fe20000011463 */
[----:B------:R-:W-:Y:S01]  /*6b30*/  IMAD R51, R83, R82, R51 ;  /* 0x0000005253337224 */ /* 0x000fe200078e0233 */
[----:B------:R-:W-:Y:S01]  /*6b40*/  SHF.R.S32.HI R83, RZ, 0x18, R84 ;  /* 0x00000018ff537819 */ /* 0x000fe20000011454 */
[C---:B------:R-:W-:Y:S01]  /*6b50*/  IMAD R50, R78.reuse, R54, RZ ;  /* 0x000000364e327224 */ /* 0x040fe200078e02ff */
[----:B------:R-:W-:Y:S01]  /*6b60*/  SHF.R.S32.HI R84, RZ, 0x18, R96 ;  /* 0x00000018ff547819 */ /* 0x000fe20000011460 */
[----:B------:R-:W-:Y:S01]  /*6b70*/  IMAD R48, R85, R82, R48 ;  /* 0x0000005255307224 */ /* 0x000fe200078e0230 */
[----:B------:R-:W-:Y:S01]  /*6b80*/  I2IP.S8.S32.SAT R115, R51, R46, RZ ;  /* 0x0000002e33737239 */ /* 0x000fe200000014ff */
[C---:B------:R-:W-:Y:S01]  /*6b90*/  IMAD R55, R78.reuse, R55, RZ ;  /* 0x000000374e377224 */ /* 0x040fe200078e02ff */
[----:B------:R-:W-:Y:S01]  /*6ba0*/  SHF.L.U32 R85, R97, 0x10, RZ ;  /* 0x0000001061557819 */ /* 0x000fe200000006ff */
[----:B------:R-:W-:Y:S01]  /*6bb0*/  IMAD R49, R81, R82, R49 ;  /* 0x0000005251317224 */ /* 0x000fe200078e0231 */
[----:B------:R-:W-:Y:S01]  /*6bc0*/  PRMT R81, R97, 0x8880, RZ ;  /* 0x0000888061517816 */ /* 0x000fe200000000ff */
[----:B------:R-:W-:Y:S01]  /*6bd0*/  IMAD R52, R78, R56, RZ ;  /* 0x000000384e347224 */ /* 0x000fe200078e02ff */
[----:B------:R-:W-:Y:S01]  /*6be0*/  I2IP.S8.S32.SAT R115, R45, R44, R115 ;  /* 0x0000002c2d737239 */ /* 0x000fe20000001473 */
[-C--:B------:R-:W-:Y:S01]  /*6bf0*/  IMAD R50, R83, R82.reuse, R50 ;  /* 0x0000005253327224 */ /* 0x080fe200078e0232 */
[----:B------:R-:W-:Y:S01]  /*6c00*/  SHF.R.S32.HI R83, RZ, 0x18, R85 ;  /* 0x00000018ff537819 */ /* 0x000fe20000011455 */
[-C--:B------:R-:W-:Y:S01]  /*6c10*/  IMAD R55, R84, R82.reuse, R55 ;  /* 0x0000005254377224 */ /* 0x080fe200078e0237 */
[----:B------:R-:W-:Y:S01]  /*6c20*/  PRMT R85, R98, 0x8880, RZ ;  /* 0x0000888062557816 */ /* 0x000fe200000000ff */
[----:B------:R-:W-:Y:S01]  /*6c30*/  IMAD R52, R81, R82, R52 ;  /* 0x0000005251347224 */ /* 0x000fe200078e0234 */
[----:B------:R-:W-:Y:S01]  /*6c40*/  SHF.L.U32 R81, R97, 0x8, RZ ;  /* 0x0000000861517819 */ /* 0x000fe200000006ff */
[C---:B------:R-:W-:Y:S01]  /*6c50*/  IMAD R53, R78.reuse, R57, RZ ;  /* 0x000000394e357224 */ /* 0x040fe200078e02ff */
[----:B------:R1:W-:Y:S01]  /*6c60*/  STS.128 [R171+0x4200], R112 ;  /* 0x00420070ab007388 */ /* 0x0003e20000000c00 */
[----:B------:R-:W-:Y:S01]  /*6c70*/  IMAD R54, R78, R58, RZ ;  /* 0x0000003a4e367224 */ /* 0x000fe200078e02ff */
[----:B------:R-:W-:Y:S01]  /*6c80*/  SHF.R.S32.HI R81, RZ, 0x18, R81 ;  /* 0x00000018ff517819 */ /* 0x000fe20000011451 */
[----:B------:R-:W-:Y:S01]  /*6c90*/  IMAD R53, R83, R82, R53 ;  /* 0x0000005253357224 */ /* 0x000fe200078e0235 */
[----:B------:R-:W-:Y:S01]  /*6ca0*/  SHF.L.U32 R84, R98, 0x10, RZ ;  /* 0x0000001062547819 */ /* 0x000fe200000006ff */
[C---:B------:R-:W-:Y:S01]  /*6cb0*/  IMAD R59, R78.reuse, R59, RZ ;  /* 0x0000003b4e3b7224 */ /* 0x040fe200078e02ff */
[----:B------:R-:W-:Y:S01]  /*6cc0*/  SHF.R.S32.HI R83, RZ, 0x18, R97 ;  /* 0x00000018ff537819 */ /* 0x000fe20000011461 */
[C---:B------:R-:W-:Y:S01]  /*6cd0*/  IMAD R56, R78.reuse, R60, RZ ;  /* 0x0000003c4e387224 */ /* 0x040fe200078e02ff */
[----:B------:R-:W-:Y:S01]  /*6ce0*/  I2IP.S8.S32.SAT R120, R55, R50, RZ ;  /* 0x0000003237787239 */ /* 0x000fe200000014ff */
[----:B------:R-:W-:Y:S01]  /*6cf0*/  IMAD R54, R81, R82, R54 ;  /* 0x0000005251367224 */ /* 0x000fe200078e0236 */
[----:B------:R-:W-:Y:S01]  /*6d00*/  SHF.R.S32.HI R84, RZ, 0x18, R84 ;  /* 0x00000018ff547819 */ /* 0x000fe20000011454 */
[----:B------:R-:W-:Y:S01]  /*6d10*/  IMAD R57, R78, R61, RZ ;  /* 0x0000003d4e397224 */ /* 0x000fe200078e02ff */
[----:B------:R-:W-:Y:S01]  /*6d20*/  I2IP.S8.S32.SAT R120, R49, R48, R120 ;  /* 0x0000003031787239 */ /* 0x000fe20000001478 */
[-C--:B------:R-:W-:Y:S01]  /*6d30*/  IMAD R59, R83, R82.reuse, R59 ;  /* 0x00000052533b7224 */ /* 0x080fe200078e023b */
[----:B------:R-:W-:Y:S01]  /*6d40*/  PRMT R83, R99, 0x8880, RZ ;  /* 0x0000888063537816 */ /* 0x000fe200000000ff */
[-C--:B------:R-:W-:Y:S01]  /*6d50*/  IMAD R56, R85, R82.reuse, R56 ;  /* 0x0000005255387224 */ /* 0x080fe200078e0238 */
[----:B------:R-:W-:Y:S01]  /*6d60*/  SHF.R.S32.HI R81, RZ, 0x18, R98 ;  /* 0x00000018ff517819 */ /* 0x000fe20000011462 */
[----:B------:R-:W-:Y:S01]  /*6d70*/  IMAD R57, R84, R82, R57 ;  /* 0x0000005254397224 */ /* 0x000fe200078e0239 */
[----:B------:R-:W-:Y:S01]  /*6d80*/  I2IP.S8.S32.SAT R121, R59, R54, RZ ;  /* 0x000000363b797239 */ /* 0x000fe200000014ff */
[C---:B------:R-:W-:Y:S01]  /*6d90*/  IMAD R58, R78.reuse, R62, RZ ;  /* 0x0000003e4e3a7224 */ /* 0x040fe200078e02ff */
[C---:B------:R-:W-:Y:S01]  /*6da0*/  SHF.L.U32 R85, R99.reuse, 0x8, RZ ;  /* 0x0000000863557819 */ /* 0x040fe200000006ff */
[----:B------:R-:W-:Y:S01]  /*6db0*/  IMAD.U32 R84, R99, 0x10000, RZ ;  /* 0x0001000063547824 */ /* 0x000fe200078e00ff */
[----:B------:R-:W-:Y:S01]  /*6dc0*/  I2IP.S8.S32.SAT R121, R53, R52, R121 ;  /* 0x0000003435797239 */ /* 0x000fe20000001479 */
[C---:B------:R-:W-:Y:S01]  /*6dd0*/  IMAD R63, R78.reuse, R63, RZ ;  /* 0x0000003f4e3f7224 */ /* 0x040fe200078e02ff */
[----:B------:R-:W-:Y:S01]  /*6de0*/  SHF.R.S32.HI R85, RZ, 0x18, R85 ;  /* 0x00000018ff557819 */ /* 0x000fe20000011455 */
[C---:B------:R-:W-:Y:S01]  /*6df0*/  IMAD R60, R78.reuse, R64, RZ ;  /* 0x000000404e3c7224 */ /* 0x040fe200078e02ff */
[----:B------:R-:W-:Y:S01]  /*6e00*/  SHF.R.S32.HI R84, RZ, 0x18, R84 ;  /* 0x00000018ff547819 */ /* 0x000fe20000011454 */
[-C--:B------:R-:W-:Y:S02]  /*6e10*/  IMAD R58, R87, R82.reuse, R58 ;  /* 0x00000052573a7224 */ /* 0x080fe400078e023a */
[C---:B------:R-:W-:Y:S02]  /*6e20*/  IMAD R61, R78.reuse, R65, RZ ;  /* 0x000000414e3d7224 */ /* 0x040fe400078e02ff */
[-C--:B------:R-:W-:Y:S02]  /*6e30*/  IMAD R63, R81, R82.reuse, R63 ;  /* 0x00000052513f7224 */ /* 0x080fe400078e023f */
[----:B------:R-:W-:Y:S02]  /*6e40*/  IMAD R60, R83, R82, R60 ;  /* 0x00000052533c7224 */ /* 0x000fe400078e023c */
[----:B------:R-:W-:Y:S01]  /*6e50*/  IMAD R62, R78, R66, RZ ;  /* 0x000000424e3e7224 */ /* 0x000fe200078e02ff */
[----:B------:R-:W-:Y:S01]  /*6e60*/  I2IP.S8.S32.SAT R122, R63, R58, RZ ;  /* 0x0000003a3f7a7239 */ /* 0x000fe200000014ff */
[----:B------:R-:W-:Y:S02]  /*6e70*/  IMAD R61, R84, R82, R61 ;  /* 0x00000052543d7224 */ /* 0x000fe400078e023d */
[----:B------:R-:W-:Y:S01]  /*6e80*/  IMAD R67, R78, R67, RZ ;  /* 0x000000434e437224 */ /* 0x000fe200078e02ff */
[----:B------:R-:W-:Y:S01]  /*6e90*/  I2IP.S8.S32.SAT R122, R57, R56, R122 ;  /* 0x00000038397a7239 */ /* 0x000fe2000000147a */
[-C--:B------:R-:W-:Y:S02]  /*6ea0*/  IMAD R62, R85, R82.reuse, R62 ;  /* 0x00000052553e7224 */ /* 0x080fe400078e023e */
[----:B------:R-:W-:Y:S05]  /*6eb0*/  IMAD R67, R86, R82, R67 ;  /* 0x0000005256437224 */ /* 0x000fea00078e0243 */
[----:B------:R-:W-:Y:S04]  /*6ec0*/  I2IP.S8.S32.SAT R123, R67, R62, RZ ;  /* 0x0000003e437b7239 */ /* 0x000fe800000014ff */
[----:B------:R-:W-:Y:S05]  /*6ed0*/  I2IP.S8.S32.SAT R123, R61, R60, R123 ;  /* 0x0000003c3d7b7239 */ /* 0x000fea000000147b */
[----:B------:R1:W-:Y:S01]  /*6ee0*/  STS.128 [R170+0x4200], R120 ;  /* 0x00420078aa007388 */ /* 0x0003e20000000c00 */
[----:B------:R-:W-:Y:S01]  /*6ef0*/  @!PT LDS RZ, [RZ] ;  /* 0x00000000fffff984 */ /* 0x000fe20000000800 */
[----:B------:R-:W-:Y:S01]  /*6f00*/  @!PT LDS RZ, [RZ] ;  /* 0x00000000fffff984 */ /* 0x000fe20000000800 */
[----:B------:R-:W-:Y:S01]  /*6f10*/  @!PT LDS RZ, [RZ] ;  /* 0x00000000fffff984 */ /* 0x000fe20000000800 */
[----:B------:R-:W-:Y:S01]  /*6f20*/  @!PT LDS RZ, [RZ] ;  /* 0x00000000fffff984 */ /* 0x000fe20000000800 */
[----:B------:R2:W-:Y:S07]  /*6f30*/  MEMBAR.ALL.CTA ;  /* 0x0000000000007992 */ /* 0x0005ee0000008000 */
[----:B--2---:R-:W2:Y:S02]  /*6f40*/  FENCE.VIEW.ASYNC.S ;  /* 0x00000000000073c6 */ /* 0x004ea40000000000 */
[----:B--2---:R-:W-:Y:S06]  /*6f50*/  BAR.SYNC.DEFER_BLOCKING 0x1, 0x80 ;  /* 0x0042000000007b1d */ /* 0x004fec0000010000 */
[----:B------:R-:W-:Y:S05]  /*6f60*/  @P0 BRA `(.L_x_104) ;  /* 0x0000000000280947 */ /* 0x000fea0003800000 */
[----:B------:R-:W-:Y:S02]  /*6f70*/  UIADD3 UR4, UPT, UPT, UR49, 0x4200, URZ ;  /* 0x0000420031047890 */ /* 0x000fe4000fffe0ff */
[----:B------:R-:W-:Y:S01]  /*6f80*/  UIADD3 UR6, UP0, UPT, UR52, 0x680, URZ ;  /* 0x0000068034067890 */ /* 0x000fe2000ff1e0ff */
[----:B------:R-:W-:Y:S03]  /*6f90*/  UMOV UR43, UR36 ;  /* 0x00000024002b7c82 */ /* 0x000fe60008000000 */
[----:B------:R-:W-:Y:S01]  /*6fa0*/  MOV R166, UR4 ;  /* 0x0000000400a67c02 */ /* 0x000fe20008000f00 */
[----:B------:R-:W-:Y:S03]  /*6fb0*/  UIADD3.X UR7, UPT, UPT, URZ, UR53, URZ, UP0, !UPT ;  /* 0x00000035ff077290 */ /* 0x000fe600087fe4ff */
[----:B------:R-:W-:Y:S11]  /*6fc0*/  R2UR UR40, R166 ;  /* 0x00000000a62872ca */ /* 0x000ff600000e0000 */
[----:B------:R-:W-:Y:S02]  /*6fd0*/  @!UPT UIADD3 URZ, UPT, UPT, URZ, URZ, URZ ;  /* 0x000000fffffff290 */ /* 0x000fe4000fffe0ff */
[----:B------:R2:W-:Y:S01]  /*6fe0*/  UTMASTG.3D [UR40], [UR6] ;  /* 0x00000028060073b5 */ /* 0x0005e20008010000 */
[----:B------:R0:W-:Y:S01]  /*6ff0*/  UTMACMDFLUSH ;  /* 0x00000000000079b7 */ /* 0x0001e20000000000 */
[----:B--2---:R-:W-:Y:S04]  /*7000*/  DEPBAR.LE SB0, 0x1 ;  /* 0x000080400000791a */ /* 0x004fe80000000000 */
.L_x_104:
[----:B------:R-:W-:Y:S05]  /*7010*/  BSYNC.RECONVERGENT B0 ;  /* 0x0000000000007941 */ /* 0x000fea0003800200 */
.L_x_103:
[----:B------:R-:W-:Y:S06]  /*7020*/  BAR.SYNC.DEFER_BLOCKING 0x1, 0x80 ;  /* 0x0042000000007b1d */ /* 0x000fec0000010000 */
[----:B------:R-:W2:Y:S01]  /*7030*/  @P6 SYNCS.PHASECHK.TRANS64.TRYWAIT P0, [R125+URZ+0xc0], R126 ;  /* 0x0000c07e7d0065a7 */ /* 0x000ea200080011ff */
[----:B------:R-:W-:Y:S01]  /*7040*/  BSSY B1, `(.L_x_105) ;  /* 0x0000023000017945 */ /* 0x000fe20003800000 */
[----:B--2---:R-:W-:Y:S03]  /*7050*/  @P6 SEL R117, RZ, 0x1, !P0 ;  /* 0x00000001ff756807 */ /* 0x004fe60004000000 */
[----:B------:R-:W-:Y:S05]  /*7060*/  @!P6 BRA `(.L_x_106) ;  /* 0x000000000080e947 */ /* 0x000fea0003800000 */
[----:B------:R-:W-:Y:S01]  /*7070*/  ISETP.NE.AND P1, PT, R118, RZ, PT ;  /* 0x000000ff7600720c */ /* 0x000fe20003f25270 */
[----:B------:R-:W-:Y:S01]  /*7080*/  BSSY B0, `(.L_x_107) ;  /* 0x000000a000007945 */ /* 0x000fe20003800000 */
[----:B------:R-:W-:Y:S11]  /*7090*/  ISETP.NE.AND P0, PT, R117, RZ, PT ;  /* 0x000000ff7500720c */ /* 0x000ff60003f05270 */
[----:B------:R-:W-:Y:S04]  /*70a0*/  @P1 IMAD R119, R160, 0x2000, R119 ;  /* 0x00002000a0771824 */ /* 0x000fe800078e0277 */
[--C-:B------:R-:W-:Y:S01]  /*70b0*/  @P1 IMAD.IADD R124, R124, 0x1, R119.reuse ;  /* 0x000000017c7c1824 */ /* 0x100fe200078e0277 */
[----:B------:R-:W-:Y:S01]  /*70c0*/  @P1 IADD3 R3, PT, PT, R165, R119, RZ ;  /* 0x00000077a5031210 */ /* 0x000fe20007ffe0ff */
[----:B------:R-:W-:Y:S01]  /*70d0*/  @P1 IMAD.IADD R2, R164, 0x1, R119 ;  /* 0x00000001a4021824 */ /* 0x000fe200078e0277 */
[----:B------:R-:W-:Y:S06]  /*70e0*/  @P0 BRA `(.L_x_108) ;  /* 0x00000000000c0947 */ /* 0x000fec0003800000 */
[----:B------:R-:W-:Y:S04]  /*70f0*/  SHF.L.U32 R0, R159, 0x1f, RZ ;  /* 0x0000001f9f007819 */ /* 0x000fe800000006ff */
[----:B------:R-:W2:Y:S02]  /*7100*/  SYNCS.PHASECHK.TRANS64.TRYWAIT P0, [R125+URZ+0xc0], R0 ;  /* 0x0000c0007d0075a7 */ /* 0x000ea400080011ff */
[----:B--2---:R-:W-:Y:S05]  /*7110*/  @!P0 BRA `(.L_x_109) ;  /* 0x0000002000b48947 */ /* 0x004fea0003800000 */
.L_x_108:
[----:B------:R-:W-:Y:S05]  /*7120*/  BSYNC B0 ;  /* 0x0000000000007941 */ /* 0x000fea0003800000 */
.L_x_107:
[----:B------:R-:W-:Y:S01]  /*7130*/  ISETP.NE.AND P0, PT, R118, RZ, PT ;  /* 0x000000ff7600720c */ /* 0x000fe20003f05270 */
[----:B--2---:R-:W-:Y:S02]  /*7140*/  VIADD R125, R125, 0xd0 ;  /* 0x000000d07d7d7836 */ /* 0x004fe40000000000 */
[----:B------:R-:W-:Y:S02]  /*7150*/  IMAD.U32 R0, RZ, RZ, UR37 ;  /* 0x00000025ff007e24 */ /* 0x000fe4000f8e00ff */
[----:B------:R-:W-:Y:S03]  /*7160*/  VIADD R160, R160, 0x1 ;  /* 0x00000001a0a07836 */ /* 0x000fe60000000000 */
[----:B------:R-:W-:Y:S05]  /*7170*/  PRMT R0, R0, 0x654, R125 ;  /* 0x0000065400007816 */ /* 0x000fea000000007d */
[----:B------:R2:W3:Y:S04]  /*7180*/  @P0 LDS.128 R100, [R119+0x200] ;  /* 0x0002000077640984 */ /* 0x0004e80000000c00 */
[----:B------:R2:W4:Y:S04]  /*7190*/  @P0 LDS.128 R88, [R3+0x200] ;  /* 0x0002000003580984 */ /* 0x0005280000000c00 */
        /* <DEDUP_REMOVED lines=12> */
[----:B--234-:R-:W-:Y:S02]  /*7260*/  LOP3.LUT R159, R159, R0, RZ, 0x3c, !PT ;  /* 0x000000009f9f7212 */ /* 0x01cfe400078e3cff */
.L_x_106:
[----:B------:R-:W-:Y:S05]  /*7270*/  BSYNC B1 ;  /* 0x0000000000017941 */ /* 0x000fea0003800000 */
.L_x_105:
[----:B------:R-:W-:Y:S05]  /*7280*/  VIADD R3, R80, 0x40 ;  /* 0x0000004050037836 */ /* 0x000fea0000000000 */
[----:B------:R-:W-:Y:S04]  /*7290*/  SHF.R.U32.HI R3, RZ, 0x15, R3 ;  /* 0x00000015ff037819 */ /* 0x000fe80000011603 */
[----:B------:R-:W-:Y:S11]  /*72a0*/  LOP3.LUT P0, RZ, R3, 0x3, R154, 0x48, !PT ;  /* 0x0000000303ff7812 */ /* 0x000ff6000780489a */
[----:B------:R-:W-:Y:S02]  /*72b0*/  @!UPT UIADD3 URZ, UPT, UPT, URZ, URZ, URZ ;  /* 0x000000fffffff290 */ /* 0x000fe4000fffe0ff */
[----:B------:R-:W-:Y:S05]  /*72c0*/  @!P0 BRA `(.L_x_110) ;  /* 0x0000000000408947 */ /* 0x000fea0003800000 */
[----:B------:R-:W2:Y:S01]  /*72d0*/  LDCU.64 UR8, c[0x4][0x70] ;  /* 0x01000e00ff0877ac */ /* 0x000ea20008000a00 */
[----:B------:R-:W-:Y:S01]  /*72e0*/  MOV R3, 0x0 ;  /* 0x0000000000037802 */ /* 0x000fe20000000f00 */
[----:B------:R-:W-:Y:S02]  /*72f0*/  HFMA2 R12, -RZ, RZ, 0, 5.9604644775390625e-08 ;  /* 0x00000001ff0c7431 */ /* 0x000fe400000001ff */
[----:B------:R-:W-:Y:S02]  /*7300*/  IMAD.MOV.U32 R8, RZ, RZ, 0x192 ;  /* 0x00000192ff087424 */ /* 0x000fe400078e00ff */
[----:B------:R-:W-:Y:S01]  /*7310*/  IMAD.MOV.U32 R13, RZ, RZ, RZ ;  /* 0x000000ffff0d7224 */ /* 0x000fe200078e00ff */
[----:B------:R-:W3:Y:S01]  /*7320*/  LDCU.64 UR6, c[0x4][0x78] ;  /* 0x01000f00ff0677ac */ /* 0x000ee20008000a00 */
[----:B------:R-:W4:Y:S01]  /*7330*/  LDC.64 R2, c[0x4][R3] ;  /* 0x0100000003027b82 */ /* 0x000f220000000a00 */
[----:B------:R-:W5:Y:S01]  /*7340*/  LDCU.64 UR4, c[0x4][0x10] ;  /* 0x01000200ff0477ac */ /* 0x000f620008000a00 */
[----:B--2---:R-:W-:Y:S01]  /*7350*/  MOV R5, UR9 ;  /* 0x0000000900057c02 */ /* 0x004fe20008000f00 */
[----:B------:R-:W-:Y:S01]  /*7360*/  IMAD.U32 R4, RZ, RZ, UR8 ;  /* 0x00000008ff047e24 */ /* 0x000fe2000f8e00ff */
[----:B---3--:R-:W-:Y:S01]  /*7370*/  MOV R7, UR7 ;  /* 0x0000000700077c02 */ /* 0x008fe20008000f00 */
[----:B------:R-:W-:Y:S01]  /*7380*/  IMAD.U32 R6, RZ, RZ, UR6 ;  /* 0x00000006ff067e24 */ /* 0x000fe2000f8e00ff */
[----:B-----5:R-:W-:Y:S01]  /*7390*/  MOV R11, UR5 ;  /* 0x00000005000b7c02 */ /* 0x020fe20008000f00 */
[----:B------:R-:W-:Y:S02]  /*73a0*/  IMAD.U32 R10, RZ, RZ, UR4 ;  /* 0x00000004ff0a7e24 */ /* 0x000fe4000f8e00ff */
[----:B------:R-:W-:Y:S07]  /*73b0*/  LEPC R20, `(.L_x_110) ;  /* 0x000000001014794e */ /* 0x000fee0000000000 */
[----:B-1--4-:R-:W-:Y:S05]  /*73c0*/  CALL.ABS.NOINC R2 ;  /* 0x0000000002007343 */ /* 0x012fea0003c00000 */
.L_x_110:
[----:B------:R-:W-:Y:S01]  /*73d0*/  ISETP.NE.AND P0, PT, R167, RZ, PT ;  /* 0x000000ffa700720c */ /* 0x000fe20003f05270 */
[----:B------:R-:W-:Y:S05]  /*73e0*/  WARPSYNC.ALL ;  /* 0x0000000000007948 */ /* 0x000fea0003800000 */
[----:B------:R-:W-:Y:S01]  /*73f0*/  IMAD.U32 R140, R102, 0x10000, RZ ;  /* 0x00010000668c7824 */ /* 0x000fe200078e00ff */
[----:B------:R-:W-:Y:S01]  /*7400*/  R2UR UR4, R80 ;  /* 0x00000000500472ca */ /* 0x000fe200000e0000 */
[----:B------:R-:W-:Y:S01]  /*7410*/  IMAD.U32 R134, R88, 0x10000, RZ ;  /* 0x0001000058867824 */ /* 0x000fe200078e00ff */
[C---:B------:R-:W-:Y:S01]  /*7420*/  SHF.L.U32 R0, R100.reuse, 0x10, RZ ;  /* 0x0000001064007819 */ /* 0x040fe200000006ff */
[----:B-1----:R-:W-:Y:S01]  /*7430*/  IMAD.U32 R119, R93, 0x10000, RZ ;  /* 0x000100005d777824 */ /* 0x002fe200078e00ff */
[----:B------:R-:W-:Y:S01]  /*7440*/  PRMT R3, R100, 0x8880, RZ ;  /* 0x0000888064037816 */ /* 0x000fe200000000ff */
[----:B------:R-:W-:Y:S01]  /*7450*/  IMAD.U32 R104, R98, 0x10000, RZ ;  /* 0x0001000062687824 */ /* 0x000fe200078e00ff */
[----:B------:R-:W-:Y:S01]  /*7460*/  SHF.L.U32 R81, R100, 0x8, RZ ;  /* 0x0000000864517819 */ /* 0x000fe200000006ff */
[----:B------:R-:W-:Y:S01]  /*7470*/  IMAD.SHL.U32 R127, R90, 0x100, RZ ;  /* 0x000001005a7f7824 */ /* 0x000fe200078e00ff */
[----:B------:R-:W-:Y:S01]  /*7480*/  SHF.R.S32.HI R0, RZ, 0x18, R0 ;  /* 0x00000018ff007819 */ /* 0x000fe20000011400 */
[----:B------:R-:W-:Y:S01]  /*7490*/  IMAD.SHL.U32 R112, R95, 0x100, RZ ;  /* 0x000001005f707824 */ /* 0x000fe200078e00ff */
[----:B------:R-:W-:Y:S01]  /*74a0*/  SHF.R.S32.HI R81, RZ, 0x18, R81 ;  /* 0x00000018ff517819 */ /* 0x000fe20000011451 */
[----:B------:R-:W-:Y:S01]  /*74b0*/  BSSY.RECONVERGENT B0, `(.L_x_111) ;  /* 0x0000121000007945 */ /* 0x000fe20003800200 */
[----:B------:R-:W-:Y:S01]  /*74c0*/  SHF.R.S32.HI R2, RZ, 0x18, R100 ;  /* 0x00000018ff027819 */ /* 0x000fe20000011464 */
[----:B------:R-:W1:Y:S01]  /*74d0*/  LDTM.x64 R4, tmem[UR4+0x40] ;  /* 0x00004004000479ee */ /* 0x000e620008340000 */
[----:B------:R-:W-:Y:S01]  /*74e0*/  NOP ;  /* 0x0000000000007918 */ /* 0x000fe20000000000 */
[----:B------:R-:W-:Y:S02]  /*74f0*/  SHF.R.S32.HI R84, RZ, 0x18, R101 ;  /* 0x00000018ff547819 */ /* 0x000fe40000011465 */
[----:B------:R-:W-:Y:S02]  /*7500*/  SHF.R.S32.HI R85, RZ, 0x18, R102 ;  /* 0x00000018ff557819 */ /* 0x000fe40000011466 */
[----:B------:R-:W-:Y:S02]  /*7510*/  SHF.R.S32.HI R86, RZ, 0x18, R103 ;  /* 0x00000018ff567819 */ /* 0x000fe40000011467 */
[----:B------:R-:W-:Y:S02]  /*7520*/  SHF.R.S32.HI R87, RZ, 0x18, R88 ;  /* 0x00000018ff577819 */ /* 0x000fe40000011458 */
[----:B------:R-:W-:Y:S02]  /*7530*/  R2UR UR5, R116 ;  /* 0x00000000740572ca */ /* 0x000fe400000e0000 */
[C---:B------:R-:W-:Y:S02]  /*7540*/  PRMT R143, R101.reuse, 0x8880, RZ ;  /* 0x00008880658f7816 */ /* 0x040fe400000000ff */
[----:B------:R-:W-:Y:S02]  /*7550*/  SHF.L.U32 R83, R101, 0x10, RZ ;  /* 0x0000001065537819 */ /* 0x000fe400000006ff */
[----:B------:R-:W-:Y:S02]  /*7560*/  PRMT R141, R102, 0x8880, RZ ;  /* 0x00008880668d7816 */ /* 0x000fe400000000ff */
[----:B------:R-:W-:Y:S02]  /*7570*/  SHF.R.S32.HI R83, RZ, 0x18, R83 ;  /* 0x00000018ff537819 */ /* 0x000fe40000011453 */
[C---:B------:R-:W-:Y:S02]  /*7580*/  PRMT R138, R103.reuse, 0x8880, RZ ;  /* 0x00008880678a7816 */ /* 0x040fe400000000ff */
[----:B------:R-:W-:Y:S01]  /*7590*/  SHF.L.U32 R137, R103, 0x10, RZ ;  /* 0x0000001067897819 */ /* 0x000fe200000006ff */
[----:B------:R-:W-:Y:S01]  /*75a0*/  UIADD3 UR5, UPT, UPT, UR5, 0x130, URZ ;  /* 0x0000013005057890 */ /* 0x000fe2000fffe0ff */
[----:B-1----:R-:W-:Y:S01]  /*75b0*/  IMAD R4, R78, R4, RZ ;  /* 0x000000044e047224 */ /* 0x002fe200078e02ff */
[----:B------:R-:W-:Y:S01]  /*75c0*/  PRMT R135, R88, 0x8880, RZ ;  /* 0x0000888058877816 */ /* 0x000fe200000000ff */
[C---:B------:R-:W-:Y:S01]  /*75d0*/  IMAD R5, R78.reuse, R5, RZ ;  /* 0x000000054e057224 */ /* 0x040fe200078e02ff */
[----:B------:R-:W-:Y:S01]  /*75e0*/  UPRMT UR5, UR37, 0x654, UR5 ;  /* 0x0000065425057896 */ /* 0x000fe20008000005 */
[----:B------:R-:W-:Y:S01]  /*75f0*/  IMAD R4, R3, R82, R4 ;  /* 0x0000005203047224 */ /* 0x000fe200078e0204 */
[C---:B------:R-:W-:Y:S01]  /*7600*/  PRMT R132, R89.reuse, 0x8880, RZ ;  /* 0x0000888059847816 */ /* 0x040fe200000000ff */
[----:B------:R-:W-:Y:S01]  /*7610*/  IMAD R6, R78, R6, RZ ;  /* 0x000000064e067224 */ /* 0x000fe200078e02ff */
[----:B------:R-:W-:Y:S01]  /*7620*/  SHF.L.U32 R131, R89, 0x10, RZ ;  /* 0x0000001059837819 */ /* 0x000fe200000006ff */
[----:B------:R-:W-:Y:S01]  /*7630*/  IMAD R5, R0, R82, R5 ;  /* 0x0000005200057224 */ /* 0x000fe200078e0205 */
[----:B------:R-:W-:Y:S01]  /*7640*/  PRMT R129, R90, 0x8880, RZ ;  /* 0x000088805a817816 */ /* 0x000fe200000000ff */
[----:B------:R-:W-:Y:S01]  /*7650*/  IMAD R0, R78, R16, RZ ;  /* 0x000000104e007224 */ /* 0x000fe200078e02ff */
[----:B------:R-:W-:Y:S01]  /*7660*/  SHF.L.U32 R128, R90, 0x10, RZ ;  /* 0x000000105a807819 */ /* 0x000fe200000006ff */
[C---:B------:R-:W-:Y:S01]  /*7670*/  IMAD R7, R78.reuse, R7, RZ ;  /* 0x000000074e077224 */ /* 0x040fe200078e02ff */
[----:B------:R-:W-:Y:S01]  /*7680*/  SYNCS.ARRIVE.TRANS64.RED.A1T0 RZ, [UR5], RZ ;  /* 0x000000ffffff79a7 */ /* 0x000fe20008100405 */
[C---:B------:R-:W-:Y:S01]  /*7690*/  IMAD R16, R78.reuse, R20, RZ ;  /* 0x000000144e107224 */ /* 0x040fe200078e02ff */
[C---:B------:R-:W-:Y:S01]  /*76a0*/  PRMT R126, R91.reuse, 0x8880, RZ ;  /* 0x000088805b7e7816 */ /* 0x040fe200000000ff */
[C---:B------:R-:W-:Y:S01]  /*76b0*/  IMAD R20, R78.reuse, R24, RZ ;  /* 0x000000184e147224 */ /* 0x040fe200078e02ff */
[----:B------:R-:W-:Y:S01]  /*76c0*/  SHF.L.U32 R125, R91, 0x10, RZ ;  /* 0x000000105b7d7819 */ /* 0x000fe200000006ff */
[----:B------:R-:W-:Y:S01]  /*76d0*/  IMAD R6, R81, R82, R6 ;  /* 0x0000005251067224 */ /* 0x000fe200078e0206 */
[----:B------:R-:W-:Y:S01]  /*76e0*/  MOV R81, R143 ;  /* 0x0000008f00517202 */ /* 0x000fe20000000f00 */
[----:B------:R-:W-:Y:S01]  /*76f0*/  IMAD R24, R78, R28, RZ ;  /* 0x0000001c4e187224 */ /* 0x000fe200078e02ff */
[----:B------:R-:W-:Y:S01]  /*7700*/  PRMT R123, R92, 0x8880, RZ ;  /* 0x000088805c7b7816 */ /* 0x000fe200000000ff */
[----:B------:R-:W-:Y:S01]  /*7710*/  IMAD R28, R78, R32, RZ ;  /* 0x000000204e1c7224 */ /* 0x000fe200078e02ff */
[----:B------:R-:W-:Y:S01]  /*7720*/  SHF.L.U32 R122, R92, 0x10, RZ ;  /* 0x000000105c7a7819 */ /* 0x000fe200000006ff */
[----:B------:R-:W-:Y:S01]  /*7730*/  IMAD R7, R2, R82, R7 ;  /* 0x0000005202077224 */ /* 0x000fe200078e0207 */
[----:B------:R-:W-:Y:S01]  /*7740*/  PRMT R120, R93, 0x8880, RZ ;  /* 0x000088805d787816 */ /* 0x000fe200000000ff */
[----:B------:R-:W-:Y:S01]  /*7750*/  IMAD R32, R78, R36, RZ ;  /* 0x000000244e207224 */ /* 0x000fe200078e02ff */
[----:B------:R-:W-:Y:S01]  /*7760*/  PRMT R117, R94, 0x8880, RZ ;  /* 0x000088805e757816 */ /* 0x000fe200000000ff */
[----:B------:R-:W-:Y:S01]  /*7770*/  IMAD R2, R78, R17, RZ ;  /* 0x000000114e027224 */ /* 0x000fe200078e02ff */
[----:B------:R-:W-:Y:S01]  /*7780*/  SHF.L.U32 R116, R94, 0x10, RZ ;  /* 0x000000105e747819 */ /* 0x000fe200000006ff */
[----:B------:R-:W-:Y:S01]  /*7790*/  IMAD R36, R78, R40, RZ ;  /* 0x000000284e247224 */ /* 0x000fe200078e02ff */
[----:B------:R-:W-:Y:S01]  /*77a0*/  SHF.L.U32 R115, R94, 0x8, RZ ;  /* 0x000000085e737819 */ /* 0x000fe200000006ff */
[C---:B------:R-:W-:Y:S01]  /*77b0*/  IMAD R17, R78.reuse, R21, RZ ;  /* 0x000000154e117224 */ /* 0x040fe200078e02ff */
[C---:B------:R-:W-:Y:S01]  /*77c0*/  PRMT R114, R95.reuse, 0x8880, RZ ;  /* 0x000088805f727816 */ /* 0x040fe200000000ff */
[C---:B------:R-:W-:Y:S01]  /*77d0*/  IMAD R40, R78.reuse, R44, RZ ;  /* 0x0000002c4e287224 */ /* 0x040fe200078e02ff */
[----:B------:R-:W-:Y:S01]  /*77e0*/  SHF.L.U32 R113, R95, 0x10, RZ ;  /* 0x000000105f717819 */ /* 0x000fe200000006ff */
[----:B------:R-:W-:Y:S01]  /*77f0*/  IMAD R21, R78, R25, RZ ;  /* 0x000000194e157224 */ /* 0x000fe200078e02ff */
[----:B------:R-:W-:Y:S01]  /*7800*/  PRMT R111, R96, 0x8880, RZ ;  /* 0x00008880606f7816 */ /* 0x000fe200000000ff */
        /* <DEDUP_REMOVED lines=8> */
[C---:B------:R-:W-:Y:S01]  /*7890*/  IMAD R52, R78.reuse, R56, RZ ;  /* 0x000000384e347224 */ /* 0x040fe200078e02ff */
[----:B------:R-:W-:Y:S01]  /*78a0*/  SHF.L.U32 R142, R101, 0x8, RZ ;  /* 0x00000008658e7819 */ /* 0x000fe200000006ff */
[C---:B------:R-:W-:Y:S01]  /*78b0*/  IMAD R8, R78.reuse, R8, RZ ;  /* 0x000000084e087224 */ /* 0x040fe200078e02ff */
[C---:B------:R-:W-:Y:S01]  /*78c0*/  SHF.L.U32 R101, R99.reuse, 0x10, RZ ;  /* 0x0000001063657819 */ /* 0x040fe200000006ff */
[----:B------:R-:W-:Y:S01]  /*78d0*/  IMAD R33, R78, R37, RZ ;  /* 0x000000254e217224 */ /* 0x000fe200078e02ff */
[----:B------:R-:W-:Y:S01]  /*78e0*/  SHF.L.U32 R139, R102, 0x8, RZ ;  /* 0x00000008668b7819 */ /* 0x000fe200000006ff */
[C---:B------:R-:W-:Y:S01]  /*78f0*/  IMAD R56, R78.reuse, R60, RZ ;  /* 0x0000003c4e387224 */ /* 0x040fe200078e02ff */
[----:B------:R-:W-:Y:S01]  /*7900*/  PRMT R102, R99, 0x8880, RZ ;  /* 0x0000888063667816 */ /* 0x000fe200000000ff */
[C---:B------:R-:W-:Y:S01]  /*7910*/  IMAD R37, R78.reuse, R41, RZ ;  /* 0x000000294e257224 */ /* 0x040fe200078e02ff */
[----:B------:R-:W-:Y:S01]  /*7920*/  SHF.L.U32 R136, R103, 0x8, RZ ;  /* 0x0000000867887819 */ /* 0x000fe200000006ff */
[C---:B------:R-:W-:Y:S01]  /*7930*/  IMAD R60, R78.reuse, R64, RZ ;  /* 0x000000404e3c7224 */ /* 0x040fe200078e02ff */
[----:B------:R-:W-:Y:S01]  /*7940*/  I2IP.S8.S32.SAT R64, R7, R6, RZ ;  /* 0x0000000607407239 */ /* 0x000fe200000014ff */
[C---:B------:R-:W-:Y:S01]  /*7950*/  IMAD R9, R78.reuse, R9, RZ ;  /* 0x000000094e097224 */ /* 0x040fe200078e02ff */
[----:B------:R-:W-:Y:S01]  /*7960*/  SHF.R.S32.HI R6, RZ, 0x18, R140 ;  /* 0x00000018ff067819 */ /* 0x000fe2000001148c */
[C---:B------:R-:W-:Y:S01]  /*7970*/  IMAD R41, R78.reuse, R45, RZ ;  /* 0x0000002d4e297224 */ /* 0x040fe200078e02ff */
[----:B------:R-:W-:Y:S01]  /*7980*/  SHF.R.S32.HI R7, RZ, 0x18, R142 ;  /* 0x00000018ff077819 */ /* 0x000fe2000001148e */
[----:B------:R-:W-:Y:S01]  /*7990*/  IMAD R45, R78, R49, RZ ;  /* 0x000000314e2d7224 */ /* 0x000fe200078e02ff */
[----:B------:R-:W-:Y:S01]  /*79a0*/  SHF.L.U32 R133, R88, 0x8, RZ ;  /* 0x0000000858857819 */ /* 0x000fe200000006ff */
[C---:B------:R-:W-:Y:S01]  /*79b0*/  IMAD R10, R78.reuse, R10, RZ ;  /* 0x0000000a4e0a7224 */ /* 0x040fe200078e02ff */
[----:B------:R-:W-:Y:S01]  /*79c0*/  SHF.R.S32.HI R88, RZ, 0x18, R89 ;  /* 0x00000018ff587819 */ /* 0x000fe20000011459 */
[C---:B------:R-:W-:Y:S01]  /*79d0*/  IMAD R49, R78.reuse, R53, RZ ;  /* 0x000000354e317224 */ /* 0x040fe200078e02ff */
[----:B------:R-:W-:Y:S01]  /*79e0*/  SHF.L.U32 R130, R89, 0x8, RZ ;  /* 0x0000000859827819 */ /* 0x000fe200000006ff */
[-C--:B------:R-:W-:Y:S01]  /*79f0*/  IMAD R8, R81, R82.reuse, R8 ;  /* 0x0000005251087224 */ /* 0x080fe200078e0208 */
[----:B------:R-:W-:Y:S01]  /*7a00*/  SHF.R.S32.HI R81, RZ, 0x18, R139 ;  /* 0x00000018ff517819 */ /* 0x000fe2000001148b */
[C---:B------:R-:W-:Y:S01]  /*7a10*/  IMAD R53, R78.reuse, R57, RZ ;  /* 0x000000394e357224 */ /* 0x040fe200078e02ff */
[----:B------:R-:W-:Y:S01]  /*7a20*/  SHF.R.S32.HI R89, RZ, 0x18, R90 ;  /* 0x00000018ff597819 */ /* 0x000fe2000001145a */
[C---:B------:R-:W-:Y:S01]  /*7a30*/  IMAD R11, R78.reuse, R11, RZ ;  /* 0x0000000b4e0b7224 */ /* 0x040fe200078e02ff */
[----:B------:R-:W-:Y:S01]  /*7a40*/  SHF.R.S32.HI R90, RZ, 0x18, R91 ;  /* 0x00000018ff5a7819 */ /* 0x000fe2000001145b */
[C---:B------:R-:W-:Y:S01]  /*7a50*/  IMAD R57, R78.reuse, R61, RZ ;  /* 0x0000003d4e397224 */ /* 0x040fe200078e02ff */
[----:B------:R-:W-:Y:S01]  /*7a60*/  SHF.L.U32 R124, R91, 0x8, RZ ;  /* 0x000000085b7c7819 */ /* 0x000fe200000006ff */
[----:B------:R-:W-:Y:S01]  /*7a70*/  IMAD R9, R83, R82, R9 ;  /* 0x0000005253097224 */ /* 0x000fe200078e0209 */
[----:B------:R-:W-:Y:S01]  /*7a80*/  SHF.R.S32.HI R91, RZ, 0x18, R92 ;  /* 0x00000018ff5b7819 */ /* 0x000fe2000001145c */
[----:B------:R-:W-:Y:S01]  /*7a90*/  IMAD R61, R78, R65, RZ ;  /* 0x000000414e3d7224 */ /* 0x000fe200078e02ff */
[----:B------:R-:W-:Y:S01]  /*7aa0*/  SHF.L.U32 R121, R92, 0x8, RZ ;  /* 0x000000085c797819 */ /* 0x000fe200000006ff */
[C---:B------:R-:W-:Y:S01]  /*7ab0*/  IMAD R12, R78.reuse, R12, RZ ;  /* 0x0000000c4e0c7224 */ /* 0x040fe200078e02ff */
[----:B------:R-:W-:Y:S01]  /*7ac0*/  SHF.R.S32.HI R92, RZ, 0x18, R93 ;  /* 0x00000018ff5c7819 */ /* 0x000fe2000001145d */
[----:B------:R-:W-:Y:S01]  /*7ad0*/  IMAD.MOV.U32 R65, RZ, RZ, R141 ;  /* 0x000000ffff417224 */ /* 0x000fe200078e008d */
[----:B------:R-:W-:Y:S01]  /*7ae0*/  SHF.L.U32 R118, R93, 0x8, RZ ;  /* 0x000000085d767819 */ /* 0x000fe200000006ff */
[----:B------:R-:W-:Y:S01]  /*7af0*/  IMAD R10, R7, R82, R10 ;  /* 0x00000052070a7224 */ /* 0x000fe200078e020a */
[----:B------:R-:W-:Y:S01]  /*7b00*/  MOV R7, R138 ;  /* 0x0000008a00077202 */ /* 0x000fe20000000f00 */
[----:B------:R-:W-:Y:S01]  /*7b10*/  IMAD R13, R78, R13, RZ ;  /* 0x0000000d4e0d7224 */ /* 0x000fe200078e02ff */
[----:B------:R-:W-:Y:S01]  /*7b20*/  SHF.R.S32.HI R93, RZ, 0x18, R94 ;  /* 0x00000018ff5d7819 */ /* 0x000fe2000001145e */
[----:B------:R-:W-:Y:S01]  /*7b30*/  IMAD R11, R84, R82, R11 ;  /* 0x00000052540b7224 */ /* 0x000fe200078e020b */
[----:B------:R-:W-:Y:S01]  /*7b40*/  I2IP.S8.S32.SAT R84, R5, R4, R64 ;  /* 0x0000000405547239 */ /* 0x000fe20000001440 */
[C---:B------:R-:W-:Y:S01]  /*7b50*/  IMAD R14, R78.reuse, R14, RZ ;  /* 0x0000000e4e0e7224 */ /* 0x040fe200078e02ff */
[----:B------:R-:W-:Y:S01]  /*7b60*/  SHF.R.S32.HI R5, RZ, 0x18, R137 ;  /* 0x00000018ff057819 */ /* 0x000fe20000011489 */
[----:B------:R-:W-:Y:S01]  /*7b70*/  IMAD R12, R65, R82, R12 ;  /* 0x00000052410c7224 */ /* 0x000fe200078e020c */
[----:B------:R-:W-:Y:S01]  /*7b80*/  I2IP.S8.S32.SAT R10, R11, R10, RZ ;  /* 0x0000000a0b0a7239 */ /* 0x000fe200000014ff */
[----:B------:R-:W-:Y:S01]  /*7b90*/  IMAD R15, R78, R15, RZ ;  /* 0x0000000f4e0f7224 */ /* 0x000fe200078e02ff */
[----:B------:R-:W-:Y:S01]  /*7ba0*/  SHF.R.S32.HI R94, RZ, 0x18, R95 ;  /* 0x00000018ff5e7819 */ /* 0x000fe2000001145f */
[-C--:B------:R-:W-:Y:S01]  /*7bb0*/  IMAD R13, R6, R82.reuse, R13 ;  /* 0x00000052060d7224 */ /* 0x080fe200078e020d */
[----:B------:R-:W-:Y:S01]  /*7bc0*/  SHF.R.S32.HI R6, RZ, 0x18, R134 ;  /* 0x00000018ff067819 */ /* 0x000fe20000011486 */
[-C--:B------:R-:W-:Y:S01]  /*7bd0*/  IMAD R14, R81, R82.reuse, R14 ;  /* 0x00000052510e7224 */ /* 0x080fe200078e020e */
        /* <DEDUP_REMOVED lines=10> */
[----:B------:R-:W-:Y:S01]  /*7c80*/  MOV R5, R135 ;  /* 0x0000008700057202 */ /* 0x000fe20000000f00 */
[-C--:B------:R-:W-:Y:S01]  /*7c90*/  IMAD R3, R4, R82.reuse, R3 ;  /* 0x0000005204037224 */ /* 0x080fe200078e0203 */
[----:B------:R-:W-:Y:S01]  /*7ca0*/  SHF.R.S32.HI R4, RZ, 0x18, R131 ;  /* 0x00000018ff047819 */ /* 0x000fe20000011483 */
[----:B------:R-:W-:Y:S01]  /*7cb0*/  IMAD R19, R86, R82, R19 ;  /* 0x0000005256137224 */ /* 0x000fe200078e0213 */
[----:B------:R-:W-:Y:S01]  /*7cc0*/  I2IP.S8.S32.SAT R86, R13, R12, R14 ;  /* 0x0000000c0d567239 */ /* 0x000fe2000000140e */
[----:B------:R-:W-:Y:S01]  /*7cd0*/  IMAD R18, R78, R22, RZ ;  /* 0x000000164e127224 */ /* 0x000fe200078e02ff */
[----:B------:R-:W-:Y:S01]  /*7ce0*/  SHF.L.U32 R109, R96, 0x8, RZ ;  /* 0x00000008606d7819 */ /* 0x000fe200000006ff */
[----:B------:R-:W-:Y:S01]  /*7cf0*/  IMAD R16, R5, R82, R16 ;  /* 0x0000005205107224 */ /* 0x000fe200078e0210 */
[----:B------:R-:W-:Y:S01]  /*7d00*/  I2IP.S8.S32.SAT R19, R19, R3, RZ ;  /* 0x0000000313137239 */ /* 0x000fe200000014ff */
[----:B------:R-:W-:Y:S01]  /*7d10*/  IMAD R23, R78, R23, RZ ;  /* 0x000000174e177224 */ /* 0x000fe200078e02ff */
[----:B------:R-:W-:Y:S01]  /*7d20*/  MOV R3, R132 ;  /* 0x0000008400037202 */ /* 0x000fe20000000f00 */
[-C--:B------:R-:W-:Y:S01]  /*7d30*/  IMAD R17, R6, R82.reuse, R17 ;  /* 0x0000005206117224 */ /* 0x080fe200078e0211 */
[----:B------:R-:W-:Y:S01]  /*7d40*/  MOV R5, R129 ;  /* 0x0000008100057202 */ /* 0x000fe20000000f00 */
[-C--:B------:R-:W-:Y:S01]  /*7d50*/  IMAD R18, R7, R82.reuse, R18 ;  /* 0x0000005207127224 */ /* 0x080fe200078e0212 */
[----:B------:R-:W-:Y:S01]  /*7d60*/  SHF.R.S32.HI R7, RZ, 0x18, R127 ;  /* 0x00000018ff077819 */ /* 0x000fe2000001147f */
[----:B------:R-:W-:Y:S01]  /*7d70*/  IMAD R23, R87, R82, R23 ;  /* 0x0000005257177224 */ /* 0x000fe200078e0217 */
[----:B------:R-:W-:Y:S01]  /*7d80*/  I2IP.S8.S32.SAT R87, R2, R0, R19 ;  /* 0x0000000002577239 */ /* 0x000fe20000001413 */
[----:B------:R-:W-:Y:S01]  /*7d90*/  IMAD R20, R3, R82, R20 ;  /* 0x0000005203147224 */ /* 0x000fe200078e0214 */
[----:B------:R-:W-:Y:S01]  /*7da0*/  SHF.R.S32.HI R3, RZ, 0x18, R130 ;  /* 0x00000018ff037819 */ /* 0x000fe20000011482 */
[C---:B------:R-:W-:Y:S01]  /*7db0*/  IMAD R22, R78.reuse, R26, RZ ;  /* 0x0000001a4e167224 */ /* 0x040fe200078e02ff */
[----:B------:R-:W-:Y:S01]  /*7dc0*/  I2IP.S8.S32.SAT R18, R23, R18, RZ ;  /* 0x0000001217127239 */ /* 0x000fe200000014ff */
[----:B------:R-:W-:Y:S01]  /*7dd0*/  IMAD R27, R78, R27, RZ ;  /* 0x0000001b4e1b7224 */ /* 0x000fe200078e02ff */
[----:B------:R1:W-:Y:S01]  /*7de0*/  STS.128 [R153+UR49+0x6200], R84 ;  /* 0x0062005499007988 */ /* 0x0003e20008000c31 */
[----:B------:R-:W-:Y:S01]  /*7df0*/  IMAD R21, R4, R82, R21 ;  /* 0x0000005204157224 */ /* 0x000fe200078e0215 */
[----:B------:R-:W-:Y:S01]  /*7e00*/  I2IP.S8.S32.SAT R16, R17, R16, R18 ;  /* 0x0000001011107239 */ /* 0x000fe20000001412 */
[-C--:B------:R-:W-:Y:S01]  /*7e10*/  IMAD R22, R3, R82.reuse, R22 ;  /* 0x0000005203167224 */ /* 0x080fe200078e0216 */
[----:B------:R-:W-:Y:S01]  /*7e20*/  SHF.R.S32.HI R0, RZ, 0x18, R128 ;  /* 0x00000018ff007819 */ /* 0x000fe20000011480 */
[----:B------:R-:W-:Y:S01]  /*7e30*/  IMAD R27, R88, R82, R27 ;  /* 0x00000052581b7224 */ /* 0x000fe200078e021b */
[----:B------:R-:W-:Y:S01]  /*7e40*/  SHF.R.S32.HI R96, RZ, 0x18, R97 ;  /* 0x00000018ff607819 */ /* 0x000fe20000011461 */
[C---:B------:R-:W-:Y:S01]  /*7e50*/  IMAD R26, R78.reuse, R30, RZ ;  /* 0x0000001e4e1a7224 */ /* 0x040fe200078e02ff */
[----:B------:R-:W-:Y:S01]  /*7e60*/  SHF.L.U32 R106, R97, 0x8, RZ ;  /* 0x00000008616a7819 */ /* 0x000fe200000006ff */
[----:B------:R-:W-:Y:S01]  /*7e70*/  IMAD R24, R5, R82, R24 ;  /* 0x0000005205187224 */ /* 0x000fe200078e0218 */
[----:B------:R-:W-:Y:S01]  /*7e80*/  I2IP.S8.S32.SAT R17, R27, R22, RZ ;  /* 0x000000161b117239 */ /* 0x000fe200000014ff */
[----:B------:R-:W-:Y:S01]  /*7e90*/  IMAD R31, R78, R31, RZ ;  /* 0x0000001f4e1f7224 */ /* 0x000fe200078e02ff */
[----:B------:R-:W-:Y:S01]  /*7ea0*/  SHF.R.S32.HI R5, RZ, 0x18, R124 ;  /* 0x00000018ff057819 */ /* 0x000fe2000001147c */
[----:B------:R-:W-:Y:S01]  /*7eb0*/  IMAD R25, R0, R82, R25 ;  /* 0x0000005200197224 */ /* 0x000fe200078e0219 */
[----:B------:R-:W-:Y:S01]  /*7ec0*/  I2IP.S8.S32.SAT R17, R21, R20, R17 ;  /* 0x0000001415117239 */ /* 0x000fe20000001411 */
[-C--:B------:R-:W-:Y:S01]  /*7ed0*/  IMAD R26, R7, R82.reuse, R26 ;  /* 0x00000052071a7224 */ /* 0x080fe200078e021a */
[----:B------:R-:W-:Y:S01]  /*7ee0*/  SHF.R.S32.HI R0, RZ, 0x18, R125 ;  /* 0x00000018ff007819 */ /* 0x000fe2000001147d */
[----:B------:R-:W-:Y:S01]  /*7ef0*/  IMAD.MOV.U32 R3, RZ, RZ, R126 ;  /* 0x000000ffff037224 */ /* 0x000fe200078e007e */
[----:B------:R-:W-:Y:S01]  /*7f00*/  SHF.R.S32.HI R7, RZ, 0x18, R118 ;  /* 0x00000018ff077819 */ /* 0x000fe20000011476 */
[----:B------:R-:W-:Y:S01]  /*7f10*/  IMAD R31, R89, R82, R31 ;  /* 0x00000052591f7224 */ /* 0x000fe200078e021f */
[----:B------:R-:W-:Y:S01]  /*7f20*/  SHF.R.S32.HI R97, RZ, 0x18, R98 ;  /* 0x00000018ff617819 */ /* 0x000fe20000011462 */
[----:B------:R-:W-:Y:S01]  /*7f30*/  IMAD R30, R78, R34, RZ ;  /* 0x000000224e1e7224 */ /* 0x000fe200078e02ff */
[----:B------:R-:W-:Y:S01]  /*7f40*/  SHF.L.U32 R103, R98, 0x8, RZ ;  /* 0x0000000862677819 */ /* 0x000fe200000006ff */
[----:B------:R-:W-:Y:S01]  /*7f50*/  IMAD R28, R3, R82, R28 ;  /* 0x00000052031c7224 */ /* 0x000fe200078e021c */
[----:B------:R-:W-:Y:S01]  /*7f60*/  I2IP.S8.S32.SAT R18, R31, R26, RZ ;  /* 0x0000001a1f127239 */ /* 0x000fe200000014ff */
[----:B------:R-:W-:Y:S01]  /*7f70*/  IMAD R35, R78, R35, RZ ;  /* 0x000000234e237224 */ /* 0x000fe200078e02ff */
[----:B------:R-:W-:Y:S01]  /*7f80*/  MOV R3, R123 ;  /* 0x0000007b00037202 */ /* 0x000fe20000000f00 */
[----:B------:R-:W-:Y:S01]  /*7f90*/  IMAD R29, R0, R82, R29 ;  /* 0x00000052001d7224 */ /* 0x000fe200078e021d */
[----:B------:R-:W-:Y:S01]  /*7fa0*/  I2IP.S8.S32.SAT R18, R25, R24, R18 ;  /* 0x0000001819127239 */ /* 0x000fe20000001412 */
[-C--:B------:R-:W-:Y:S01]  /*7fb0*/  IMAD R30, R5, R82.reuse, R30 ;  /* 0x00000052051e7224 */ /* 0x080fe200078e021e */
[----:B------:R-:W-:Y:S01]  /*7fc0*/  SHF.R.S32.HI R0, RZ, 0x18, R122 ;  /* 0x00000018ff007819 */ /* 0x000fe2000001147a */
[----:B------:R-:W-:Y:S01]  /*7fd0*/  IMAD R35, R90, R82, R35 ;  /* 0x000000525a237224 */ /* 0x000fe200078e0223 */
[----:B------:R-:W-:Y:S01]  /*7fe0*/  MOV R5, R120 ;  /* 0x0000007800057202 */ /* 0x000fe20000000f00 */
[----:B------:R-:W-:Y:S01]  /*7ff0*/  IMAD R32, R3, R82, R32 ;  /* 0x0000005203207224 */ /* 0x000fe200078e0220 */
[----:B------:R-:W-:Y:S01]  /*8000*/  SHF.R.S32.HI R3, RZ, 0x18, R121 ;  /* 0x00000018ff037819 */ /* 0x000fe20000011479 */
[C---:B------:R-:W-:Y:S01]  /*8010*/  IMAD R34, R78.reuse, R38, RZ ;  /* 0x000000264e227224 */ /* 0x040fe200078e02ff */
[----:B------:R-:W-:Y:S01]  /*8020*/  I2IP.S8.S32.SAT R19, R35, R30, RZ ;  /* 0x0000001e23137239 */ /* 0x000fe200000014ff */
[----:B------:R-:W-:Y:S01]  /*8030*/  IMAD R39, R78, R39, RZ ;  /* 0x000000274e277224 */ /* 0x000fe200078e02ff */
[----:B------:R-:W-:Y:S01]  /*8040*/  SHF.R.S32.HI R98, RZ, 0x18, R99 ;  /* 0x00000018ff627819 */ /* 0x000fe20000011463 */
[----:B------:R-:W-:Y:S01]  /*8050*/  IMAD R33, R0, R82, R33 ;  /* 0x0000005200217224 */ /* 0x000fe200078e0221 */
[----:B------:R-:W-:Y:S01]  /*8060*/  I2IP.S8.S32.SAT R19, R29, R28, R19 ;  /* 0x0000001c1d137239 */ /* 0x000fe20000001413 */
[-C--:B------:R-:W-:Y:S01]  /*8070*/  IMAD R34, R3, R82.reuse, R34 ;  /* 0x0000005203227224 */ /* 0x080fe200078e0222 */
[----:B------:R-:W-:Y:S01]  /*8080*/  SHF.R.S32.HI R0, RZ, 0x18, R119 ;  /* 0x00000018ff007819 */ /* 0x000fe20000011477 */
[----:B------:R-:W-:Y:S01]  /*8090*/  IMAD R39, R91, R82, R39 ;  /* 0x000000525b277224 */ /* 0x000fe200078e0227 */
[----:B------:R-:W-:Y:S01]  /*80a0*/  MOV R3, R117 ;  /* 0x0000007500037202 */ /* 0x000fe20000000f00 */
[C---:B------:R-:W-:Y:S01]  /*80b0*/  IMAD R38, R78.reuse, R42, RZ ;  /* 0x0000002a4e267224 */ /* 0x040fe200078e02ff */
[----:B------:R1:W-:Y:S01]  /*80c0*/  STS.128 [R172+0x6200], R16 ;  /* 0x00620010ac007388 */ /* 0x0003e20000000c00 */
        /* <DEDUP_REMOVED lines=8> */
[-C--:B------:R-:W-:Y:S01]  /*8150*/  IMAD R43, R92, R82.reuse, R43 ;  /* 0x000000525c2b7224 */ /* 0x080fe200078e022b */
[----:B------:R-:W-:Y:S01]  /*8160*/  SHF.R.S32.HI R7, RZ, 0x18, R112 ;  /* 0x00000018ff077819 */ /* 0x000fe20000011470 */
[----:B------:R-:W-:Y:S01]  /*8170*/  IMAD R40, R3, R82, R40 ;  /* 0x0000005203287224 */ /* 0x000fe200078e0228 */
[----:B------:R-:W-:Y:S01]  /*8180*/  SHF.R.S32.HI R3, RZ, 0x18, R115 ;  /* 0x00000018ff037819 */ /* 0x000fe20000011473 */
[C---:B------:R-:W-:Y:S01]  /*8190*/  IMAD R42, R78.reuse, R46, RZ ;  /* 0x0000002e4e2a7224 */ /* 0x040fe200078e02ff */
[----:B------:R-:W-:Y:S01]  /*81a0*/  I2IP.S8.S32.SAT R38, R43, R38, RZ ;  /* 0x000000262b267239 */ /* 0x000fe200000014ff */
[----:B------:R-:W-:Y:S01]  /*81b0*/  IMAD R47, R78, R47, RZ ;  /* 0x0000002f4e2f7224 */ /* 0x000fe200078e02ff */
[----:B------:R-:W-:Y:S01]  /*81c0*/  SHF.L.U32 R100, R99, 0x8, RZ ;  /* 0x0000000863647819 */ /* 0x000fe200000006ff */
[----:B------:R-:W-:Y:S01]  /*81d0*/  IMAD R41, R0, R82, R41 ;  /* 0x0000005200297224 */ /* 0x000fe200078e0229 */
[----:B------:R-:W-:Y:S01]  /*81e0*/  I2IP.S8.S32.SAT R33, R37, R36, R38 ;  /* 0x0000002425217239 */ /* 0x000fe20000001426 */
[-C--:B------:R-:W-:Y:S01]  /*81f0*/  IMAD R42, R3, R82.reuse, R42 ;  /* 0x00000052032a7224 */ /* 0x080fe200078e022a */
[----:B------:R-:W-:Y:S01]  /*8200*/  SHF.R.S32.HI R0, RZ, 0x18, R113 ;  /* 0x00000018ff007819 */ /* 0x000fe20000011471 */
[----:B------:R-:W-:Y:S01]  /*8210*/  IMAD R47, R93, R82, R47 ;  /* 0x000000525d2f7224 */ /* 0x000fe200078e022f */
[----:B------:R-:W-:Y:S01]  /*8220*/  IADD3 R76, PT, PT, R76, 0x1, RZ ;  /* 0x000000014c4c7810 */ /* 0x000fe20007ffe0ff */
[C---:B------:R-:W-:Y:S02]  /*8230*/  IMAD R46, R78.reuse, R50, RZ ;  /* 0x000000324e2e7224 */ /* 0x040fe400078e02ff */
        /* <DEDUP_REMOVED lines=8> */
[----:B------:R-:W-:Y:S02]  /*82c0*/  IMAD.MOV.U32 R3, RZ, RZ, R111 ;  /* 0x000000ffff037224 */ /* 0x000fe400078e006f */
[-C--:B------:R-:W-:Y:S02]  /*82d0*/  IMAD R51, R94, R82.reuse, R51 ;  /* 0x000000525e337224 */ /* 0x080fe400078e0233 */
[----:B------:R-:W-:Y:S01]  /*82e0*/  IMAD R48, R3, R82, R48 ;  /* 0x0000005203307224 */ /* 0x000fe200078e0230 */
[----:B------:R-:W-:Y:S01]  /*82f0*/  SHF.R.S32.HI R3, RZ, 0x18, R109 ;  /* 0x00000018ff037819 */ /* 0x000fe2000001146d */
[C---:B------:R-:W-:Y:S01]  /*8300*/  IMAD R50, R78.reuse, R54, RZ ;  /* 0x000000364e327224 */ /* 0x040fe200078e02ff */
[----:B------:R-:W-:Y:S01]  /*8310*/  I2IP.S8.S32.SAT R35, R51, R46, RZ ;  /* 0x0000002e33237239 */ /* 0x000fe200000014ff */
[----:B------:R-:W-:Y:S02]  /*8320*/  IMAD R55, R78, R55, RZ ;  /* 0x000000374e377224 */ /* 0x000fe400078e02ff */
[----:B------:R-:W-:Y:S01]  /*8330*/  IMAD R49, R0, R82, R49 ;  /* 0x0000005200317224 */ /* 0x000fe200078e0231 */
[----:B------:R-:W-:Y:S01]  /*8340*/  I2IP.S8.S32.SAT R35, R45, R44, R35 ;  /* 0x0000002c2d237239 */ /* 0x000fe20000001423 */
[-C--:B------:R-:W-:Y:S01]  /*8350*/  IMAD R50, R3, R82.reuse, R50 ;  /* 0x0000005203327224 */ /* 0x080fe200078e0232 */
[----:B------:R-:W-:Y:S01]  /*8360*/  SHF.R.S32.HI R0, RZ, 0x18, R107 ;  /* 0x00000018ff007819 */ /* 0x000fe2000001146b */
[----:B------:R-:W-:Y:S01]  /*8370*/  IMAD R55, R95, R82, R55 ;  /* 0x000000525f377224 */ /* 0x000fe200078e0237 */
[----:B------:R-:W-:Y:S01]  /*8380*/  SHF.R.S32.HI R3, RZ, 0x18, R106 ;  /* 0x00000018ff037819 */ /* 0x000fe2000001146a */
        /* <DEDUP_REMOVED lines=11> */
[----:B------:R-:W-:Y:S01]  /*8440*/  SHF.R.S32.HI R3, RZ, 0x18, R103 ;  /* 0x00000018ff037819 */ /* 0x000fe20000011467 */
[----:B------:R-:W-:Y:S02]  /*8450*/  IMAD R58, R78, R62, RZ ;  /* 0x0000003e4e3a7224 */ /* 0x000fe400078e02ff */
[----:B------:R-:W-:Y:S01]  /*8460*/  IMAD R56, R5, R82, R56 ;  /* 0x0000005205387224 */ /* 0x000fe200078e0238 */
[----:B------:R-:W-:Y:S01]  /*8470*/  MOV R5, R102 ;  /* 0x0000006600057202 */ /* 0x000fe20000000f00 */
[----:B------:R-:W-:Y:S01]  /*8480*/  IMAD R57, R0, R82, R57 ;  /* 0x0000005200397224 */ /* 0x000fe200078e0239 */
[----:B------:R-:W-:Y:S01]  /*8490*/  SHF.R.S32.HI R0, RZ, 0x18, R101 ;  /* 0x00000018ff007819 */ /* 0x000fe20000011465 */
[C---:B------:R-:W-:Y:S01]  /*84a0*/  IMAD R63, R78.reuse, R63, RZ ;  /* 0x0000003f4e3f7224 */ /* 0x040fe200078e02ff */
[----:B------:R-:W-:Y:S01]  /*84b0*/  I2IP.S8.S32.SAT R54, R59, R54, RZ ;  /* 0x000000363b367239 */ /* 0x000fe200000014ff */
[-C--:B------:R-:W-:Y:S01]  /*84c0*/  IMAD R58, R3, R82.reuse, R58 ;  /* 0x00000052033a7224 */ /* 0x080fe200078e023a */
[----:B------:R-:W-:Y:S01]  /*84d0*/  SHF.R.S32.HI R3, RZ, 0x18, R100 ;  /* 0x00000018ff037819 */ /* 0x000fe20000011464 */
[----:B------:R-:W-:Y:S01]  /*84e0*/  IMAD R63, R97, R82, R63 ;  /* 0x00000052613f7224 */ /* 0x000fe200078e023f */
[----:B------:R-:W-:Y:S01]  /*84f0*/  I2IP.S8.S32.SAT R49, R53, R52, R54 ;  /* 0x0000003435317239 */ /* 0x000fe20000001436 */
        /* <DEDUP_REMOVED lines=19> */
[----:B------:R-:W-:Y:S02]  /*8630*/  UIADD3 UR8, UP0, UPT, UR52, 0x680, URZ ;  /* 0x0000068034087890 */ /* 0x000fe4000ff1e0ff */
[----:B------:R-:W-:Y:S02]  /*8640*/  UIADD3 UR5, UPT, UPT, UR41, 0x40, URZ ;  /* 0x0000004029057890 */ /* 0x000fe4000fffe0ff */
[----:B------:R-:W-:Y:S02]  /*8650*/  UIADD3 UR4, UPT, UPT, UR49, 0x6200, URZ ;  /* 0x0000620031047890 */ /* 0x000fe4000fffe0ff */
[----:B------:R-:W-:Y:S01]  /*8660*/  UIADD3.X UR9, UPT, UPT, URZ, UR53, URZ, UP0, !UPT ;  /* 0x00000035ff097290 */ /* 0x000fe200087fe4ff */
[----:B------:R-:W-:Y:S01]  /*8670*/  UMOV UR6, UR42 ;  /* 0x0000002a00067c82 */ /* 0x000fe20008000000 */
[----:B------:R-:W-:Y:S07]  /*8680*/  UMOV UR7, UR36 ;  /* 0x0000002400077c82 */ /* 0x000fee0008000000 */
[----:B------:R2:W-:Y:S01]  /*8690*/  UTMASTG.3D [UR4], [UR8] ;  /* 0x00000004080073b5 */ /* 0x0005e20008010000 */
[----:B------:R0:W-:Y:S01]  /*86a0*/  UTMACMDFLUSH ;  /* 0x00000000000079b7 */ /* 0x0001e20000000000 */
[----:B--2---:R-:W-:Y:S04]  /*86b0*/  DEPBAR.LE SB0, 0x1 ;  /* 0x000080400000791a */ /* 0x004fe80000000000 */
.L_x_112:
[----:B------:R-:W-:Y:S05]  /*86c0*/  BSYNC.RECONVERGENT B0 ;  /* 0x0000000000007941 */ /* 0x000fea0003800200 */
.L_x_111:
[----:B------:R-:W-:Y:S01]  /*86d0*/  BAR.SYNC.DEFER_BLOCKING 0x1, 0x80 ;  /* 0x0042000000007b1d */ /* 0x000fe20000010000 */
[----:B------:R-:W-:Y:S01]  /*86e0*/  ISETP.NE.AND P2, PT, R168, RZ, PT ;  /* 0x000000ffa800720c */ /* 0x000fe20003f45270 */
[----:B------:R-:W-:Y:S01]  /*86f0*/  IMAD.IADD R20, R75, 0x1, R150 ;  /* 0x000000014b147824 */ /* 0x000fe200078e0296 */
[----:B------:R-:W-:Y:S01]  /*8700*/  ISETP.NE.AND P0, PT, R169, 0x2, PT ;  /* 0x00000002a900780c */ /* 0x000fe20003f05270 */
[----:B------:R-:W-:Y:S01]  /*8710*/  IMAD.IADD R21, R77, 0x1, R152 ;  /* 0x000000014d157824 */ /* 0x000fe200078e0298 */
[----:B------:R-:W-:Y:S02]  /*8720*/  ISETP.NE.AND P1, PT, R76, 0x4, PT ;  /* 0x000000044c00780c */ /* 0x000fe40003f25270 */
[----:B------:R-:W-:Y:S02]  /*8730*/  SEL R0, RZ, 0x1, P0 ;  /* 0x00000001ff007807 */ /* 0x000fe40000000000 */
[----:B------:R-:W-:Y:S02]  /*8740*/  SEL R3, RZ, 0x1, P1 ;  /* 0x00000001ff037807 */ /* 0x000fe40000800000 */
[----:B------:R-:W-:Y:S02]  /*8750*/  LOP3.LUT R161, R161, R0, RZ, 0x3c, !PT ;  /* 0x00000000a1a17212 */ /* 0x000fe400078e3cff */
[----:B------:R-:W-:Y:S02]  /*8760*/  LOP3.LUT R162, R162, R3, RZ, 0x3c, !PT ;  /* 0x00000003a2a27212 */ /* 0x000fe400078e3cff */
[----:B------:R-:W-:Y:S02]  /*8770*/  @P2 R2UR UR36, R158 ;  /* 0x000000009e2422ca */ /* 0x000fe400000e0000 */
[----:B------:R-:W-:Y:S02]  /*8780*/  SEL R169, R169, RZ, P0 ;  /* 0x000000ffa9a97207 */ /* 0x000fe40000000000 */
[----:B------:R-:W-:Y:S01]  /*8790*/  SEL R76, R76, RZ, P1 ;  /* 0x000000ff4c4c7207 */ /* 0x000fe20000800000 */
[----:B------:R-:W-:Y:S10]  /*87a0*/  @P2 BRA `(.L_x_113) ;  /* 0xffffffc400842947 */ /* 0x000ff4000383ffff */
[----:B------:R-:W-:Y:S05]  /*87b0*/  EXIT ;  /* 0x000000000000794d */ /* 0x000fea0003800000 */
.L_x_20:
[----:B--2---:R2:W1:Y:S02]  /*87c0*/  SYNCS.PHASECHK.TRANS64.TRYWAIT P0, [R3+URZ+0x160], R2 ;  /* 0x00016002030075a7 */ /* 0x00446400080011ff */
[----:B-1----:R-:W-:Y:S05]  /*87d0*/  @!P0 NANOSLEEP.SYNCS 0x989680 ;  /* 0x009896800000895d */ /* 0x002fea0003900000 */
[----:B------:R-:W1:Y:S02]  /*87e0*/  @!P0 SYNCS.PHASECHK.TRANS64 P0, [R3+URZ+0x160], R2 ;  /* 0x00016002030085a7 */ /* 0x000e6400080010ff */
[----:B-1----:R-:W-:Y:S05]  /*87f0*/  @!P0 BRA `(.L_x_20) ;  /* 0xfffffffc00f08947 */ /* 0x002fea000383ffff */
[----:B------:R-:W-:Y:S05]  /*8800*/  BRA `(.L_x_114) ;  /* 0xffffff8c00b47947 */ /* 0x000fea000383ffff */
.L_x_23:
[----:B-1----:R-:W-:-:S07]  /*8810*/  MOV R2, UR33 ;  /* 0x0000002100027c02 */ /* 0x002fce0008000f00 */
.L_x_115:
[----:B-1----:R1:W2:Y:S02]  /*8820*/  SYNCS.PHASECHK.TRANS64.TRYWAIT P0, [R2+URZ+0x60], R5 ;  /* 0x00006005020075a7 */ /* 0x0022a400080011ff */
[----:B--2---:R-:W-:Y:S05]  /*8830*/  @!P0 NANOSLEEP.SYNCS 0x989680 ;  /* 0x009896800000895d */ /* 0x004fea0003900000 */
[----:B------:R-:W2:Y:S02]  /*8840*/  @!P0 SYNCS.PHASECHK.TRANS64 P0, [R2+URZ+0x60], R5 ;  /* 0x00006005020085a7 */ /* 0x000ea400080010ff */
[----:B--2---:R-:W-:Y:S05]  /*8850*/  @!P0 BRA `(.L_x_115) ;  /* 0xfffffffc00f08947 */ /* 0x004fea000383ffff */
[----:B------:R-:W-:Y:S05]  /*8860*/  BRA `(.L_x_22) ;  /* 0xffffff9000047947 */ /* 0x000fea000383ffff */
.L_x_29:
[----:B-1----:R-:W-:-:S07]  /*8870*/  MOV R2, UR17 ;  /* 0x0000001100027c02 */ /* 0x002fce0008000f00 */
.L_x_116:
[----:B-1----:R1:W2:Y:S02]  /*8880*/  SYNCS.PHASECHK.TRANS64.TRYWAIT P0, [R2+URZ+0x60], R5 ;  /* 0x00006005020075a7 */ /* 0x0022a400080011ff */
[----:B--2---:R-:W-:Y:S05]  /*8890*/  @!P0 NANOSLEEP.SYNCS 0x989680 ;  /* 0x009896800000895d */ /* 0x004fea0003900000 */
[----:B------:R-:W2:Y:S02]  /*88a0*/  @!P0 SYNCS.PHASECHK.TRANS64 P0, [R2+URZ+0x60], R5 ;  /* 0x00006005020085a7 */ /* 0x000ea400080010ff */
[----:B--2---:R-:W-:Y:S05]  /*88b0*/  @!P0 BRA `(.L_x_116) ;  /* 0xfffffffc00f08947 */ /* 0x004fea000383ffff */
[----:B------:R-:W-:Y:S05]  /*88c0*/  BRA `(.L_x_28) ;  /* 0xffffff9000a87947 */ /* 0x000fea000383ffff */
.L_x_33:
[----:B-1----:R1:W2:Y:S02]  /*88d0*/  SYNCS.PHASECHK.TRANS64.TRYWAIT P0, [R2+URZ+0xf0], R3 ;  /* 0x0000f003020075a7 */ /* 0x0022a400080011ff */
[----:B--2---:R-:W-:Y:S05]  /*88e0*/  @!P0 NANOSLEEP.SYNCS 0x989680 ;  /* 0x009896800000895d */ /* 0x004fea0003900000 */
[----:B------:R-:W2:Y:S02]  /*88f0*/  @!P0 SYNCS.PHASECHK.TRANS64 P0, [R2+URZ+0xf0], R3 ;  /* 0x0000f003020085a7 */ /* 0x000ea400080010ff */
[----:B--2---:R-:W-:Y:S05]  /*8900*/  @!P0 BRA `(.L_x_33) ;  /* 0xfffffffc00f08947 */ /* 0x004fea000383ffff */
[----:B------:R-:W-:Y:S05]  /*8910*/  BRA `(.L_x_117) ;  /* 0xffffff9400347947 */ /* 0x000fea000383ffff */
.L_x_37:
[----:B----4-:R-:W-:-:S07]  /*8920*/  MOV R0, UR5 ;  /* 0x0000000500007c02 */ /* 0x010fce0008000f00 */
.L_x_118:
[----:B-1----:R1:W2:Y:S02]  /*8930*/  SYNCS.PHASECHK.TRANS64.TRYWAIT P0, [R0+URZ], R3 ;  /* 0x00000003000075a7 */ /* 0x0022a400080011ff */
[----:B--2---:R-:W-:Y:S05]  /*8940*/  @!P0 NANOSLEEP.SYNCS 0x989680 ;  /* 0x009896800000895d */ /* 0x004fea0003900000 */
[----:B------:R-:W2:Y:S02]  /*8950*/  @!P0 SYNCS.PHASECHK.TRANS64 P0, [R0+URZ], R3 ;  /* 0x00000003000085a7 */ /* 0x000ea400080010ff */
[----:B--2---:R-:W-:Y:S05]  /*8960*/  @!P0 BRA `(.L_x_118) ;  /* 0xfffffffc00f08947 */ /* 0x004fea000383ffff */
[----:B------:R-:W-:Y:S05]  /*8970*/  BRA `(.L_x_119) ;  /* 0xffffff9800a47947 */ /* 0x000fea000383ffff */
.L_x_38:
[----:B----4-:R-:W-:-:S07]  /*8980*/  MOV R0, UR5 ;  /* 0x0000000500007c02 */ /* 0x010fce0008000f00 */
.L_x_120:
[----:B-1----:R1:W2:Y:S02]  /*8990*/  SYNCS.PHASECHK.TRANS64.TRYWAIT P0, [R0+URZ], R3 ;  /* 0x00000003000075a7 */ /* 0x0022a400080011ff */
[----:B--2---:R-:W-:Y:S05]  /*89a0*/  @!P0 NANOSLEEP.SYNCS 0x989680 ;  /* 0x009896800000895d */ /* 0x004fea0003900000 */
[----:B------:R-:W2:Y:S02]  /*89b0*/  @!P0 SYNCS.PHASECHK.TRANS64 P0, [R0+URZ], R3 ;  /* 0x00000003000085a7 */ /* 0x000ea400080010ff */
[----:B--2---:R-:W-:Y:S05]  /*89c0*/  @!P0 BRA `(.L_x_120) ;  /* 0xfffffffc00f08947 */ /* 0x004fea000383ffff */
[----:B------:R-:W-:Y:S05]  /*89d0*/  BRA `(.L_x_121) ;  /* 0xffffff9800b07947 */ /* 0x000fea000383ffff */
.L_x_39:
[----:B----4-:R-:W-:-:S07]  /*89e0*/  MOV R0, UR5 ;  /* 0x0000000500007c02 */ /* 0x010fce0008000f00 */
.L_x_122:
[----:B-1----:R1:W2:Y:S02]  /*89f0*/  SYNCS.PHASECHK.TRANS64.TRYWAIT P0, [R0+URZ], R3 ;  /* 0x00000003000075a7 */ /* 0x0022a400080011ff */
[----:B--2---:R-:W-:Y:S05]  /*8a00*/  @!P0 NANOSLEEP.SYNCS 0x989680 ;  /* 0x009896800000895d */ /* 0x004fea0003900000 */
[----:B------:R-:W2:Y:S02]  /*8a10*/  @!P0 SYNCS.PHASECHK.TRANS64 P0, [R0+URZ], R3 ;  /* 0x00000003000085a7 */ /* 0x000ea400080010ff */
[----:B--2---:R-:W-:Y:S05]  /*8a20*/  @!P0 BRA `(.L_x_122) ;  /* 0xfffffffc00f08947 */ /* 0x004fea000383ffff */
[----:B------:R-:W-:Y:S05]  /*8a30*/  BRA `(.L_x_123) ;  /* 0xffffff9800bc7947 */ /* 0x000fea000383ffff */
.L_x_40:
[----:B----4-:R-:W-:-:S07]  /*8a40*/  MOV R0, UR5 ;  /* 0x0000000500007c02 */ /* 0x010fce0008000f00 */
.L_x_124:
[----:B-1----:R1:W2:Y:S02]  /*8a50*/  SYNCS.PHASECHK.TRANS64.TRYWAIT P0, [R0+URZ], R3 ;  /* 0x00000003000075a7 */ /* 0x0022a400080011ff */
[----:B--2---:R-:W-:Y:S05]  /*8a60*/  @!P0 NANOSLEEP.SYNCS 0x989680 ;  /* 0x009896800000895d */ /* 0x004fea0003900000 */
[----:B------:R-:W2:Y:S02]  /*8a70*/  @!P0 SYNCS.PHASECHK.TRANS64 P0, [R0+URZ], R3 ;  /* 0x00000003000085a7 */ /* 0x000ea400080010ff */
[----:B--2---:R-:W-:Y:S05]  /*8a80*/  @!P0 BRA `(.L_x_124) ;  /* 0xfffffffc00f08947 */ /* 0x004fea000383ffff */
[----:B------:R-:W-:Y:S05]  /*8a90*/  BRA `(.L_x_125) ;  /* 0xffffff9800c87947 */ /* 0x000fea000383ffff */
.L_x_41:
[----:B----4-:R-:W-:-:S07]  /*8aa0*/  MOV R0, UR5 ;  /* 0x0000000500007c02 */ /* 0x010fce0008000f00 */
.L_x_126:
[----:B-1----:R1:W2:Y:S02]  /*8ab0*/  SYNCS.PHASECHK.TRANS64.TRYWAIT P0, [R0+URZ], R3 ;  /* 0x00000003000075a7 */ /* 0x0022a400080011ff */
[----:B--2---:R-:W-:Y:S05]  /*8ac0*/  @!P0 NANOSLEEP.SYNCS 0x989680 ;  /* 0x009896800000895d */ /* 0x004fea0003900000 */
[----:B------:R-:W2:Y:S02]  /*8ad0*/  @!P0 SYNCS.PHASECHK.TRANS64 P0, [R0+URZ], R3 ;  /* 0x00000003000085a7 */ /* 0x000ea400080010ff */
[----:B--2---:R-:W-:Y:S05]  /*8ae0*/  @!P0 BRA `(.L_x_126) ;  /* 0xfffffffc00f08947 */ /* 0x004fea000383ffff */
[----:B------:R-:W-:Y:S05]  /*8af0*/  BRA `(.L_x_127) ;  /* 0xffffff9800d47947 */ /* 0x000fea000383ffff */
.L_x_42:
[----:B----4-:R-:W-:-:S07]  /*8b00*/  MOV R0, UR5 ;  /* 0x0000000500007c02 */ /* 0x010fce0008000f00 */
.L_x_128:
[----:B-1----:R1:W2:Y:S02]  /*8b10*/  SYNCS.PHASECHK.TRANS64.TRYWAIT P0, [R0+URZ], R3 ;  /* 0x00000003000075a7 */ /* 0x0022a400080011ff */
[----:B--2---:R-:W-:Y:S05]  /*8b20*/  @!P0 NANOSLEEP.SYNCS 0x989680 ;  /* 0x009896800000895d */ /* 0x004fea0003900000 */
[----:B------:R-:W2:Y:S02]  /*8b30*/  @!P0 SYNCS.PHASECHK.TRANS64 P0, [R0+URZ], R3 ;  /* 0x00000003000085a7 */ /* 0x000ea400080010ff */
[----:B--2---:R-:W-:Y:S05]  /*8b40*/  @!P0 BRA `(.L_x_128) ;  /* 0xfffffffc00f08947 */ /* 0x004fea000383ffff */
[----:B------:R-:W-:Y:S05]  /*8b50*/  BRA `(.L_x_129) ;  /* 0xffffff9800e07947 */ /* 0x000fea000383ffff */
.L_x_43:
[----:B----4-:R-:W-:-:S07]  /*8b60*/  MOV R0, UR5 ;  /* 0x0000000500007c02 */ /* 0x010fce0008000f00 */
.L_x_130:
[----:B-1----:R1:W2:Y:S02]  /*8b70*/  SYNCS.PHASECHK.TRANS64.TRYWAIT P0, [R0+URZ], R3 ;  /* 0x00000003000075a7 */ /* 0x0022a400080011ff */
[----:B--2---:R-:W-:Y:S05]  /*8b80*/  @!P0 NANOSLEEP.SYNCS 0x989680 ;  /* 0x009896800000895d */ /* 0x004fea0003900000 */
[----:B------:R-:W2:Y:S02]  /*8b90*/  @!P0 SYNCS.PHASECHK.TRANS64 P0, [R0+URZ], R3 ;  /* 0x00000003000085a7 */ /* 0x000ea400080010ff */
[----:B--2---:R-:W-:Y:S05]  /*8ba0*/  @!P0 BRA `(.L_x_130) ;  /* 0xfffffffc00f08947 */ /* 0x004fea000383ffff */
[----:B------:R-:W-:Y:S05]  /*8bb0*/  BRA `(.L_x_131) ;  /* 0xffffff9800ec7947 */ /* 0x000fea000383ffff */
.L_x_44:
[----:B----4-:R-:W-:-:S07]  /*8bc0*/  MOV R0, UR5 ;  /* 0x0000000500007c02 */ /* 0x010fce0008000f00 */
.L_x_132:
[----:B-1----:R1:W2:Y:S02]  /*8bd0*/  SYNCS.PHASECHK.TRANS64.TRYWAIT P0, [R0+URZ], R3 ;  /* 0x00000003000075a7 */ /* 0x0022a400080011ff */
[----:B--2---:R-:W-:Y:S05]  /*8be0*/  @!P0 NANOSLEEP.SYNCS 0x989680 ;  /* 0x009896800000895d */ /* 0x004fea0003900000 */
[----:B------:R-:W2:Y:S02]  /*8bf0*/  @!P0 SYNCS.PHASECHK.TRANS64 P0, [R0+URZ], R3 ;  /* 0x00000003000085a7 */ /* 0x000ea400080010ff */
[----:B--2---:R-:W-:Y:S05]  /*8c00*/  @!P0 BRA `(.L_x_132) ;  /* 0xfffffffc00f08947 */ /* 0x004fea000383ffff */
[----:B------:R-:W-:Y:S05]  /*8c10*/  BRA `(.L_x_133) ;  /* 0xffffff9800f87947 */ /* 0x000fea000383ffff */
.L_x_45:
[----:B----4-:R-:W-:-:S07]  /*8c20*/  MOV R0, UR5 ;  /* 0x0000000500007c02 */ /* 0x010fce0008000f00 */
.L_x_134:
[----:B-1----:R1:W2:Y:S02]  /*8c30*/  SYNCS.PHASECHK.TRANS64.TRYWAIT P0, [R0+URZ], R3 ;  /* 0x00000003000075a7 */ /* 0x0022a400080011ff */
[----:B--2---:R-:W-:Y:S05]  /*8c40*/  @!P0 NANOSLEEP.SYNCS 0x989680 ;  /* 0x009896800000895d */ /* 0x004fea0003900000 */
[----:B------:R-:W2:Y:S02]  /*8c50*/  @!P0 SYNCS.PHASECHK.TRANS64 P0, [R0+URZ], R3 ;  /* 0x00000003000085a7 */ /* 0x000ea400080010ff */
[----:B--2---:R-:W-:Y:S05]  /*8c60*/  @!P0 BRA `(.L_x_134) ;  /* 0xfffffffc00f08947 */ /* 0x004fea000383ffff */
[----:B------:R-:W-:Y:S05]  /*8c70*/  BRA `(.L_x_135) ;  /* 0xffffff9c00047947 */ /* 0x000fea000383ffff */
.L_x_46:
[----:B----4-:R-:W-:-:S07]  /*8c80*/  MOV R0, UR5 ;  /* 0x0000000500007c02 */ /* 0x010fce0008000f00 */
.L_x_136:
[----:B-1----:R1:W2:Y:S02]  /*8c90*/  SYNCS.PHASECHK.TRANS64.TRYWAIT P0, [R0+URZ], R3 ;  /* 0x00000003000075a7 */ /* 0x0022a400080011ff */
[----:B--2---:R-:W-:Y:S05]  /*8ca0*/  @!P0 NANOSLEEP.SYNCS 0x989680 ;  /* 0x009896800000895d */ /* 0x004fea0003900000 */
[----:B------:R-:W2:Y:S02]  /*8cb0*/  @!P0 SYNCS.PHASECHK.TRANS64 P0, [R0+URZ], R3 ;  /* 0x00000003000085a7 */ /* 0x000ea400080010ff */
[----:B--2---:R-:W-:Y:S05]  /*8cc0*/  @!P0 BRA `(.L_x_136) ;  /* 0xfffffffc00f08947 */ /* 0x004fea000383ffff */
[----:B------:R-:W-:Y:S05]  /*8cd0*/  BRA `(.L_x_137) ;  /* 0xffffff9c00107947 */ /* 0x000fea000383ffff */
.L_x_47:
[----:B----4-:R-:W-:-:S07]  /*8ce0*/  MOV R0, UR5 ;  /* 0x0000000500007c02 */ /* 0x010fce0008000f00 */
.L_x_138:
[----:B-1----:R1:W2:Y:S02]  /*8cf0*/  SYNCS.PHASECHK.TRANS64.TRYWAIT P0, [R0+URZ], R3 ;  /* 0x00000003000075a7 */ /* 0x0022a400080011ff */
[----:B--2---:R-:W-:Y:S05]  /*8d00*/  @!P0 NANOSLEEP.SYNCS 0x989680 ;  /* 0x009896800000895d */ /* 0x004fea0003900000 */
[----:B------:R-:W2:Y:S02]  /*8d10*/  @!P0 SYNCS.PHASECHK.TRANS64 P0, [R0+URZ], R3 ;  /* 0x00000003000085a7 */ /* 0x000ea400080010ff */
[----:B--2---:R-:W-:Y:S05]  /*8d20*/  @!P0 BRA `(.L_x_138) ;  /* 0xfffffffc00f08947 */ /* 0x004fea000383ffff */
[----:B------:R-:W-:Y:S05]  /*8d30*/  BRA `(.L_x_139) ;  /* 0xffffff9c001c7947 */ /* 0x000fea000383ffff */
.L_x_50:
[----:B-1----:R1:W2:Y:S02]  /*8d40*/  SYNCS.PHASECHK.TRANS64.TRYWAIT P0, [R0+URZ+0x150], R5 ;  /* 0x00015005000075a7 */ /* 0x0022a400080011ff */
[----:B--2---:R-:W-:Y:S05]  /*8d50*/  @!P0 NANOSLEEP.SYNCS 0x989680 ;  /* 0x009896800000895d */ /* 0x004fea0003900000 */
[----:B------:R-:W2:Y:S02]  /*8d60*/  @!P0 SYNCS.PHASECHK.TRANS64 P0, [R0+URZ+0x150], R5 ;  /* 0x00015005000085a7 */ /* 0x000ea400080010ff */
[----:B--2---:R-:W-:Y:S05]  /*8d70*/  @!P0 BRA `(.L_x_50) ;  /* 0xfffffffc00f08947 */ /* 0x004fea000383ffff */
[----:B------:R-:W-:Y:S05]  /*8d80*/  BRA `(.L_x_140) ;  /* 0xffffff9c00787947 */ /* 0x000fea000383ffff */
.L_x_51:
[----:B------:R-:W-:-:S07]  /*8d90*/  MOV R0, UR5 ;  /* 0x0000000500007c02 */ /* 0x000fce0008000f00 */
.L_x_141:
[----:B-1----:R1:W2:Y:S02]  /*8da0*/  SYNCS.PHASECHK.TRANS64.TRYWAIT P0, [R0+URZ+0x100], R5 ;  /* 0x00010005000075a7 */ /* 0x0022a400080011ff */
[----:B--2---:R-:W-:Y:S05]  /*8db0*/  @!P0 NANOSLEEP.SYNCS 0x989680 ;  /* 0x009896800000895d */ /* 0x004fea0003900000 */
[----:B------:R-:W2:Y:S02]  /*8dc0*/  @!P0 SYNCS.PHASECHK.TRANS64 P0, [R0+URZ+0x100], R5 ;  /* 0x00010005000085a7 */ /* 0x000ea400080010ff */
[----:B--2---:R-:W-:Y:S05]  /*8dd0*/  @!P0 BRA `(.L_x_141) ;  /* 0xfffffffc00f08947 */ /* 0x004fea000383ffff */
[----:B------:R-:W-:Y:S05]  /*8de0*/  BRA `(.L_x_142) ;  /* 0xffffff9c00887947 */ /* 0x000fea000383ffff */
.L_x_52:
[----:B-1----:R1:W2:Y:S02]  /*8df0*/  SYNCS.PHASECHK.TRANS64.TRYWAIT P1, [R0+URZ+0xf0], R5 ;  /* 0x0000f005000075a7 */ /* 0x0022a400080211ff */
[----:B--2---:R-:W-:Y:S05]  /*8e00*/  @!P1 NANOSLEEP.SYNCS 0x989680 ;  /* 0x009896800000995d */ /* 0x004fea0003900000 */
[----:B------:R-:W2:Y:S02]  /*8e10*/  @!P1 SYNCS.PHASECHK.TRANS64 P1, [R0+URZ+0xf0], R5 ;  /* 0x0000f005000095a7 */ /* 0x000ea400080210ff */
[----:B--2---:R-:W-:Y:S05]  /*8e20*/  @!P1 BRA `(.L_x_52) ;  /* 0xfffffffc00f09947 */ /* 0x004fea000383ffff */
[----:B------:R-:W-:Y:S05]  /*8e30*/  BRA `(.L_x_143) ;  /* 0xffffff9c00b87947 */ /* 0x000fea000383ffff */
.L_x_55:
[----:B------:R-:W-:-:S07]  /*8e40*/  MOV R0, UR5 ;  /* 0x0000000500007c02 */ /* 0x000fce0008000f00 */
.L_x_144:
[----:B-1----:R1:W2:Y:S02]  /*8e50*/  SYNCS.PHASECHK.TRANS64.TRYWAIT P0, [R0+URZ+0x100], R3 ;  /* 0x00010003000075a7 */ /* 0x0022a400080011ff */
[----:B--2---:R-:W-:Y:S05]  /*8e60*/  @!P0 NANOSLEEP.SYNCS 0x989680 ;  /* 0x009896800000895d */ /* 0x004fea0003900000 */
[----:B------:R-:W2:Y:S02]  /*8e70*/  @!P0 SYNCS.PHASECHK.TRANS64 P0, [R0+URZ+0x100], R3 ;  /* 0x00010003000085a7 */ /* 0x000ea400080010ff */
[----:B--2---:R-:W-:Y:S05]  /*8e80*/  @!P0 BRA `(.L_x_144) ;  /* 0xfffffffc00f08947 */ /* 0x004fea000383ffff */
[----:B------:R-:W-:Y:S05]  /*8e90*/  BRA `(.L_x_54) ;  /* 0xffffffa0000c7947 */ /* 0x000fea000383ffff */
.L_x_62:
[----:B-1----:R1:W2:Y:S02]  /*8ea0*/  SYNCS.PHASECHK.TRANS64.TRYWAIT P1, [R0+URZ+0xf0], R5 ;  /* 0x0000f005000075a7 */ /* 0x0022a400080211ff */
[----:B--2---:R-:W-:Y:S05]  /*8eb0*/  @!P1 NANOSLEEP.SYNCS 0x989680 ;  /* 0x009896800000995d */ /* 0x004fea0003900000 */
[----:B------:R-:W2:Y:S02]  /*8ec0*/  @!P1 SYNCS.PHASECHK.TRANS64 P1, [R0+URZ+0xf0], R5 ;  /* 0x0000f005000095a7 */ /* 0x000ea400080210ff */
[----:B--2---:R-:W-:Y:S05]  /*8ed0*/  @!P1 BRA `(.L_x_62) ;  /* 0xfffffffc00f09947 */ /* 0x004fea000383ffff */
[----:B------:R-:W-:Y:S05]  /*8ee0*/  BRA `(.L_x_145) ;  /* 0xffffffa4006c7947 */ /* 0x000fea000383ffff */
.L_x_63:
[----:B------:R-:W-:-:S07]  /*8ef0*/  MOV R3, UR8 ;  /* 0x0000000800037c02 */ /* 0x000fce0008000f00 */
.L_x_146:
[----:B-1----:R1:W2:Y:S02]  /*8f00*/  SYNCS.PHASECHK.TRANS64.TRYWAIT P0, [R3+URZ+0x130], R0 ;  /* 0x00013000030075a7 */ /* 0x0022a400080011ff */
[----:B--2---:R-:W-:Y:S05]  /*8f10*/  @!P0 NANOSLEEP.SYNCS 0x989680 ;  /* 0x009896800000895d */ /* 0x004fea0003900000 */
[----:B------:R-:W2:Y:S02]  /*8f20*/  @!P0 SYNCS.PHASECHK.TRANS64 P0, [R3+URZ+0x130], R0 ;  /* 0x00013000030085a7 */ /* 0x000ea400080010ff */
[----:B--2---:R-:W-:Y:S05]  /*8f30*/  @!P0 BRA `(.L_x_146) ;  /* 0xfffffffc00f08947 */ /* 0x004fea000383ffff */
[----:B------:R-:W-:Y:S05]  /*8f40*/  BRA `(.L_x_147) ;  /* 0xffffffa400a47947 */ /* 0x000fea000383ffff */
.L_x_66:
[----:B------:R-:W-:Y:S07]  /*8f50*/  MOV R0, UR7 ;  /* 0x0000000700007c02 */ /* 0x000fee0008000f00 */
.L_x_148:
[----:B-1----:R1:W2:Y:S02]  /*8f60*/  SYNCS.PHASECHK.TRANS64.TRYWAIT P0, [R0+URZ], R3 ;  /* 0x00000003000075a7 */ /* 0x0022a400080011ff */
[----:B--2---:R-:W-:Y:S05]  /*8f70*/  @!P0 NANOSLEEP.SYNCS 0x989680 ;  /* 0x009896800000895d */ /* 0x004fea0003900000 */
[----:B------:R-:W2:Y:S02]  /*8f80*/  @!P0 SYNCS.PHASECHK.TRANS64 P0, [R0+URZ], R3 ;  /* 0x00000003000085a7 */ /* 0x000ea400080010ff */
[----:B--2---:R-:W-:Y:S05]  /*8f90*/  @!P0 BRA `(.L_x_148) ;  /* 0xfffffffc00f08947 */ /* 0x004fea000383ffff */
[----:B------:R-:W-:Y:S05]  /*8fa0*/  BRA `(.L_x_65) ;  /* 0xffffffa400c07947 */ /* 0x000fea000383ffff */
.L_x_69:
[----:B------:R-:W-:-:S07]  /*8fb0*/  MOV R0, UR5 ;  /* 0x0000000500007c02 */ /* 0x000fce0008000f00 */
.L_x_149:
[----:B--2---:R2:W3:Y:S02]  /*8fc0*/  SYNCS.PHASECHK.TRANS64.TRYWAIT P0, [R0+URZ], R3 ;  /* 0x00000003000075a7 */ /* 0x0044e400080011ff */
[----:B---3--:R-:W-:Y:S05]  /*8fd0*/  @!P0 NANOSLEEP.SYNCS 0x989680 ;  /* 0x009896800000895d */ /* 0x008fea0003900000 */
[----:B------:R-:W3:Y:S02]  /*8fe0*/  @!P0 SYNCS.PHASECHK.TRANS64 P0, [R0+URZ], R3 ;  /* 0x00000003000085a7 */ /* 0x000ee400080010ff */
[----:B---3--:R-:W-:Y:S05]  /*8ff0*/  @!P0 BRA `(.L_x_149) ;  /* 0xfffffffc00f08947 */ /* 0x008fea000383ffff */
[----:B------:R-:W-:Y:S05]  /*9000*/  BRA `(.L_x_150) ;  /* 0xffffffa800747947 */ /* 0x000fea000383ffff */
.L_x_70:
[----:B------:R-:W-:-:S07]  /*9010*/  MOV R0, UR5 ;  /* 0x0000000500007c02 */ /* 0x000fce0008000f00 */
.L_x_151:
[----:B-1----:R1:W2:Y:S02]  /*9020*/  SYNCS.PHASECHK.TRANS64.TRYWAIT P0, [R0+URZ], R3 ;  /* 0x00000003000075a7 */ /* 0x0022a400080011ff */
[----:B--2---:R-:W-:Y:S05]  /*9030*/  @!P0 NANOSLEEP.SYNCS 0x989680 ;  /* 0x009896800000895d */ /* 0x004fea0003900000 */
[----:B------:R-:W2:Y:S02]  /*9040*/  @!P0 SYNCS.PHASECHK.TRANS64 P0, [R0+URZ], R3 ;  /* 0x00000003000085a7 */ /* 0x000ea400080010ff */
[----:B--2---:R-:W-:Y:S05]  /*9050*/  @!P0 BRA `(.L_x_151) ;  /* 0xfffffffc00f08947 */ /* 0x004fea000383ffff */
[----:B------:R-:W-:Y:S05]  /*9060*/  BRA `(.L_x_152) ;  /* 0xffffffa800807947 */ /* 0x000fea000383ffff */
.L_x_71:
[----:B------:R-:W-:-:S07]  /*9070*/  MOV R0, UR5 ;  /* 0x0000000500007c02 */ /* 0x000fce0008000f00 */
.L_x_153:
[----:B-1----:R1:W2:Y:S02]  /*9080*/  SYNCS.PHASECHK.TRANS64.TRYWAIT P0, [R0+URZ], R3 ;  /* 0x00000003000075a7 */ /* 0x0022a400080011ff */
[----:B--2---:R-:W-:Y:S05]  /*9090*/  @!P0 NANOSLEEP.SYNCS 0x989680 ;  /* 0x009896800000895d */ /* 0x004fea0003900000 */
[----:B------:R-:W2:Y:S02]  /*90a0*/  @!P0 SYNCS.PHASECHK.TRANS64 P0, [R0+URZ], R3 ;  /* 0x00000003000085a7 */ /* 0x000ea400080010ff */
[----:B--2---:R-:W-:Y:S05]  /*90b0*/  @!P0 BRA `(.L_x_153) ;  /* 0xfffffffc00f08947 */ /* 0x004fea000383ffff */
[----:B------:R-:W-:Y:S05]  /*90c0*/  BRA `(.L_x_154) ;  /* 0xffffffa8008c7947 */ /* 0x000fea000383ffff */
.L_x_72:
[----:B------:R-:W-:-:S07]  /*90d0*/  MOV R0, UR7 ;  /* 0x0000000700007c02 */ /* 0x000fce0008000f00 */
.L_x_155:
[----:B-1----:R1:W2:Y:S02]  /*90e0*/  SYNCS.PHASECHK.TRANS64.TRYWAIT P0, [R0+URZ], R3 ;  /* 0x00000003000075a7 */ /* 0x0022a400080011ff */
[----:B--2---:R-:W-:Y:S05]  /*90f0*/  @!P0 NANOSLEEP.SYNCS 0x989680 ;  /* 0x009896800000895d */ /* 0x004fea0003900000 */
[----:B------:R-:W2:Y:S02]  /*9100*/  @!P0 SYNCS.PHASECHK.TRANS64 P0, [R0+URZ], R3 ;  /* 0x00000003000085a7 */ /* 0x000ea400080010ff */
[----:B--2---:R-:W-:Y:S05]  /*9110*/  @!P0 BRA `(.L_x_155) ;  /* 0xfffffffc00f08947 */ /* 0x004fea000383ffff */
[----:B------:R-:W-:Y:S05]  /*9120*/  BRA `(.L_x_156) ;  /* 0xffffffa800987947 */ /* 0x000fea000383ffff */
.L_x_77:
[----:B--2---:R2:W3:Y:S02]  /*9130*/  SYNCS.PHASECHK.TRANS64.TRYWAIT P0, [R0+URZ+0xf0], R3 ;  /* 0x0000f003000075a7 */ /* 0x0044e400080011ff */
[----:B---3--:R-:W-:Y:S05]  /*9140*/  @!P0 NANOSLEEP.SYNCS 0x989680 ;  /* 0x009896800000895d */ /* 0x008fea0003900000 */
[----:B------:R-:W3:Y:S02]  /*9150*/  @!P0 SYNCS.PHASECHK.TRANS64 P0, [R0+URZ+0xf0], R3 ;  /* 0x0000f003000085a7 */ /* 0x000ee400080010ff */
[----:B---3--:R-:W-:Y:S05]  /*9160*/  @!P0 BRA `(.L_x_77) ;  /* 0xfffffffc00f08947 */ /* 0x008fea000383ffff */
[----:B------:R-:W-:Y:S05]  /*9170*/  BRA `(.L_x_157) ;  /* 0xffffffac009c7947 */ /* 0x000fea000383ffff */
.L_x_80:
[----:B------:R-:W-:Y:S07]  /*9180*/  MOV R0, UR7 ;  /* 0x0000000700007c02 */ /* 0x000fee0008000f00 */
.L_x_158:
[----:B--2---:R2:W3:Y:S02]  /*9190*/  SYNCS.PHASECHK.TRANS64.TRYWAIT P0, [R0+URZ+0xe8], R3 ;  /* 0x0000e803000075a7 */ /* 0x0044e400080011ff */
[----:B---3--:R-:W-:Y:S05]  /*91a0*/  @!P0 NANOSLEEP.SYNCS 0x989680 ;  /* 0x009896800000895d */ /* 0x008fea0003900000 */
[----:B------:R-:W3:Y:S02]  /*91b0*/  @!P0 SYNCS.PHASECHK.TRANS64 P0, [R0+URZ+0xe8], R3 ;  /* 0x0000e803000085a7 */ /* 0x000ee400080010ff */
[----:B---3--:R-:W-:Y:S05]  /*91c0*/  @!P0 BRA `(.L_x_158) ;  /* 0xfffffffc00f08947 */ /* 0x008fea000383ffff */
[----:B------:R-:W-:Y:S05]  /*91d0*/  BRA `(.L_x_79) ;  /* 0xffffffb0007c7947 */ /* 0x000fea000383ffff */
.L_x_83:
[----:B--2---:R-:W-:Y:S07]  /*91e0*/  MOV R3, UR7 ;  /* 0x0000000700037c02 */ /* 0x004fee0008000f00 */
.L_x_159:
[----:B-1----:R1:W2:Y:S02]  /*91f0*/  SYNCS.PHASECHK.TRANS64.TRYWAIT P0, [R3+URZ+0xd0], R12 ;  /* 0x0000d00c030075a7 */ /* 0x0022a400080011ff */
[----:B--2---:R-:W-:Y:S05]  /*9200*/  @!P0 NANOSLEEP.SYNCS 0x989680 ;  /* 0x009896800000895d */ /* 0x004fea0003900000 */
[----:B------:R-:W2:Y:S02]  /*9210*/  @!P0 SYNCS.PHASECHK.TRANS64 P0, [R3+URZ+0xd0], R12 ;  /* 0x0000d00c030085a7 */ /* 0x000ea400080010ff */
[----:B--2---:R-:W-:Y:S05]  /*9220*/  @!P0 BRA `(.L_x_159) ;  /* 0xfffffffc00f08947 */ /* 0x004fea000383ffff */
[----:B------:R-:W-:Y:S05]  /*9230*/  BRA `(.L_x_160) ;  /* 0xffffffb000f47947 */ /* 0x000fea000383ffff */
.L_x_84:
[----:B------:R-:W-:Y:S07]  /*9240*/  MOV R3, UR7 ;  /* 0x0000000700037c02 */ /* 0x000fee0008000f00 */
.L_x_161:
[----:B-1----:R1:W2:Y:S02]  /*9250*/  SYNCS.PHASECHK.TRANS64.TRYWAIT P0, [R3+URZ+0xd8], R12 ;  /* 0x0000d80c030075a7 */ /* 0x0022a400080011ff */
[----:B--2---:R-:W-:Y:S05]  /*9260*/  @!P0 NANOSLEEP.SYNCS 0x989680 ;  /* 0x009896800000895d */ /* 0x004fea0003900000 */
[----:B------:R-:W2:Y:S02]  /*9270*/  @!P0 SYNCS.PHASECHK.TRANS64 P0, [R3+URZ+0xd8], R12 ;  /* 0x0000d80c030085a7 */ /* 0x000ea400080010ff */
[----:B--2---:R-:W-:Y:S05]  /*9280*/  @!P0 BRA `(.L_x_161) ;  /* 0xfffffffc00f08947 */ /* 0x004fea000383ffff */
[----:B------:R-:W-:Y:S05]  /*9290*/  BRA `(.L_x_162) ;  /* 0xffffffb400747947 */ /* 0x000fea000383ffff */
.L_x_86:
[----:B------:R-:W-:-:S07]  /*92a0*/  MOV R0, UR7 ;  /* 0x0000000700007c02 */ /* 0x000fce0008000f00 */
.L_x_163:
[----:B-1----:R1:W3:Y:S02]  /*92b0*/  SYNCS.PHASECHK.TRANS64.TRYWAIT P0, [R0+URZ+0xd0], R3 ;  /* 0x0000d003000075a7 */ /* 0x0022e400080011ff */
[----:B---3--:R-:W-:Y:S05]  /*92c0*/  @!P0 NANOSLEEP.SYNCS 0x989680 ;  /* 0x009896800000895d */ /* 0x008fea0003900000 */
[----:B------:R-:W3:Y:S02]  /*92d0*/  @!P0 SYNCS.PHASECHK.TRANS64 P0, [R0+URZ+0xd0], R3 ;  /* 0x0000d003000085a7 */ /* 0x000ee400080010ff */
[----:B---3--:R-:W-:Y:S05]  /*92e0*/  @!P0 BRA `(.L_x_163) ;  /* 0xfffffffc00f08947 */ /* 0x008fea000383ffff */
[----:B------:R-:W-:Y:S05]  /*92f0*/  BRA `(.L_x_164) ;  /* 0xffffffb400e47947 */ /* 0x000fea000383ffff */
.L_x_88:
[----:B--2---:R2:W4:Y:S02]  /*9300*/  SYNCS.PHASECHK.TRANS64.TRYWAIT P0, [R0+URZ+0xf0], R3 ;  /* 0x0000f003000075a7 */ /* 0x00452400080011ff */
[----:B----4-:R-:W-:Y:S05]  /*9310*/  @!P0 NANOSLEEP.SYNCS 0x989680 ;  /* 0x009896800000895d */ /* 0x010fea0003900000 */
[----:B------:R-:W4:Y:S02]  /*9320*/  @!P0 SYNCS.PHASECHK.TRANS64 P0, [R0+URZ+0xf0], R3 ;  /* 0x0000f003000085a7 */ /* 0x000f2400080010ff */
[----:B----4-:R-:W-:Y:S05]  /*9330*/  @!P0 BRA `(.L_x_88) ;  /* 0xfffffffc00f08947 */ /* 0x010fea000383ffff */
[----:B------:R-:W-:Y:S05]  /*9340*/  BRA `(.L_x_165) ;  /* 0xffffffb800b07947 */ /* 0x000fea000383ffff */
.L_x_99:
[----:B-1----:R1:W3:Y:S02]  /*9350*/  SYNCS.PHASECHK.TRANS64.TRYWAIT P1, [R3+URZ+0xc0], R0 ;  /* 0x0000c000030075a7 */ /* 0x0022e400080211ff */
[----:B---3--:R-:W-:Y:S05]  /*9360*/  @!P1 NANOSLEEP.SYNCS 0x989680 ;  /* 0x009896800000995d */ /* 0x008fea0003900000 */
[----:B------:R-:W3:Y:S02]  /*9370*/  @!P1 SYNCS.PHASECHK.TRANS64 P1, [R3+URZ+0xc0], R0 ;  /* 0x0000c000030095a7 */ /* 0x000ee400080210ff */
[----:B---3--:R-:W-:Y:S05]  /*9380*/  @!P1 BRA `(.L_x_99) ;  /* 0xfffffffc00f09947 */ /* 0x008fea000383ffff */
[----:B------:R-:W-:Y:S05]  /*9390*/  BRA `(.L_x_98) ;  /* 0xffffffc400d87947 */ /* 0x000fea000383ffff */
.L_x_101:
[----:B---3--:R3:W4:Y:S02]  /*93a0*/  SYNCS.PHASECHK.TRANS64.TRYWAIT P0, [R116+URZ+0x110], R5 ;  /* 0x00011005740075a7 */ /* 0x00872400080011ff */
[----:B----4-:R-:W-:Y:S05]  /*93b0*/  @!P0 NANOSLEEP.SYNCS 0x989680 ;  /* 0x009896800000895d */ /* 0x010fea0003900000 */
[----:B------:R-:W4:Y:S02]  /*93c0*/  @!P0 SYNCS.PHASECHK.TRANS64 P0, [R116+URZ+0x110], R5 ;  /* 0x00011005740085a7 */ /* 0x000f2400080010ff */
[----:B----4-:R-:W-:Y:S05]  /*93d0*/  @!P0 BRA `(.L_x_101) ;  /* 0xfffffffc00f08947 */ /* 0x010fea000383ffff */
[----:B------:R-:W-:Y:S05]  /*93e0*/  BRA `(.L_x_100) ;  /* 0xffffffc800347947 */ /* 0x000fea000383ffff */
.L_x_109:
[----:B--2---:R2:W3:Y:S02]  /*93f0*/  SYNCS.PHASECHK.TRANS64.TRYWAIT P0, [R125+URZ+0xc0], R0 ;  /* 0x0000c0007d0075a7 */ /* 0x0044e400080011ff */
[----:B---3--:R-:W-:Y:S05]  /*9400*/  @!P0 NANOSLEEP.SYNCS 0x989680 ;  /* 0x009896800000895d */ /* 0x008fea0003900000 */
[----:B------:R-:W3:Y:S02]  /*9410*/  @!P0 SYNCS.PHASECHK.TRANS64 P0, [R125+URZ+0xc0], R0 ;  /* 0x0000c0007d0085a7 */ /* 0x000ee400080010ff */
[----:B---3--:R-:W-:Y:S05]  /*9420*/  @!P0 BRA `(.L_x_109) ;  /* 0xfffffffc00f08947 */ /* 0x008fea000383ffff */
[----:B------:R-:W-:Y:S05]  /*9430*/  BRA `(.L_x_108) ;  /* 0xffffffdc00387947 */ /* 0x000fea000383ffff */
        .weak           $__internal_0_$__cuda_sm10x_tcgen05_guardrail_trap_col_being_dealloced_not_returned_by_alloc
        .type           $__internal_0_$__cuda_sm10x_tcgen05_guardrail_trap_col_being_dealloced_not_returned_by_alloc,@function
        .size           $__internal_0_$__cuda_sm10x_tcgen05_guardrail_trap_col_being_dealloced_not_returned_by_alloc,($__internal_1_$__cuda_sm10x_tcgen05_guardrail_trap_phase_invalid_during_alloc - $__internal_0_$__cuda_sm10x_tcgen05_guardrail_trap_col_being_dealloced_not_returned_by_alloc)
$__internal_0_$__cuda_sm10x_tcgen05_guardrail_trap_col_being_dealloced_not_returned_by_alloc:
[----:B------:R-:W-:Y:S05]  /*9440*/  BPT.TRAP 0x1 ;  /* 0x000000040000795c */ /* 0x000fea0000300000 */
[----:B------:R-:W-:-:S04]  /*9450*/  HFMA2 R3, -RZ, RZ, 0, 0 ;  /* 0x00000000ff037431 */ /* 0x000fc800000001ff */
[----:B------:R-:W-:Y:S05]  /*9460*/  RET.REL.NODEC R2 `(_ZN7cutlass13device_kernelINS_4gemm6kernel13GemmUniversalIN4cute5tupleIJiiiiEEENS1_10collective13CollectiveMmaINS1_35MainloopSm100TmaUmmaWarpSpecializedILi12ELi2ELi4ENS5_IJNS4_1CILi1EEESB_SB_EEEEENS5_IJNSA_ILi128EEESE_NSA_ILi64EEEEEEaNS5_IJlSB_lEEEaSH_NS4_8TiledMMAINS4_8MMA_AtomIJNS4_15SM100_MMA_S8_SSIaaiLi128ELi128ELNS4_4UMMA5MajorE0ELSM_0ELNSL_8SaturateE0EEEEEENS4_6LayoutISC_NS5_IJNSA_ILi0EEESR_SR_EEEEENS5_IJNS4_10UnderscoreESU_SU_EEEEENS4_13SM90_TMA_LOADENS4_14ComposedLayoutINS4_7SwizzleILi2ELi4ELi3EEENS4_18smem_ptr_flag_bitsILi8EEENSQ_INS5_IJNSA_ILi8EEESF_EEENS5_IJSF_SB_EEEEEEEvNS4_8identityESX_S17_vS18_EENS_8epilogue10collective18CollectiveEpilogueINS1A_23Sm100TmaWarpSpecializedILi2ELi2ELi64ELb0ELb0EEEJSG_NS5_IJNSQ_ISE_SB_EENSQ_ISF_SB_EEEEEaSH_aSH_NS1A_6fusion15FusionCallbacksIS1E_NS1I_17LinearCombinationIaiaiLNS_15FloatRoundStyleE2EEESG_S1H_JEEENS4_5SM1004TMEM4LOAD26SM100_TMEM_LOAD_32dp32b64xESX_S17_NS4_39AutoVectorizingCopyWithAssumedAlignmentILi128EEENS4_14SM90_TMA_STOREES17_S1T_S1T_EEEvvEEEEvNT_6ParamsE) ;  /* 0xffffff6802e47950 */ /* 0x000fea0003c3ffff */
        .weak           $__internal_1_$__cuda_sm10x_tcgen05_guardrail_trap_phase_invalid_during_alloc
        .type           $__internal_1_$__cuda_sm10x_tcgen05_guardrail_trap_phase_invalid_during_alloc,@function
        .size           $__internal_1_$__cuda_sm10x_tcgen05_guardrail_trap_phase_invalid_during_alloc,($__internal_2_$__cuda_sm10x_tcgen05_guardrail_trap_unallocated_columns_being_dealloced - $__internal_1_$__cuda_sm10x_tcgen05_guardrail_trap_phase_invalid_during_alloc)
$__internal_1_$__cuda_sm10x_tcgen05_guardrail_trap_phase_invalid_during_alloc:
[----:B------:R-:W-:Y:S05]  /*9470*/  BPT.TRAP 0x1 ;  /* 0x000000040000795c */ /* 0x000fea0000300000 */
[----:B------:R-:W-:-:S04]  /*9480*/  MOV R3, 0x0 ;  /* 0x0000000000037802 */ /* 0x000fc80000000f00 */
[----:B------:R-:W-:Y:S05]  /*9490*/  RET.REL.NODEC R2 `(_ZN7cutlass13device_kernelINS_4gemm6kernel13GemmUniversalIN4cute5tupleIJiiiiEEENS1_10collective13CollectiveMmaINS1_35MainloopSm100TmaUmmaWarpSpecializedILi12ELi2ELi4ENS5_IJNS4_1CILi1EEESB_SB_EEEEENS5_IJNSA_ILi128EEESE_NSA_ILi64EEEEEEaNS5_IJlSB_lEEEaSH_NS4_8TiledMMAINS4_8MMA_AtomIJNS4_15SM100_MMA_S8_SSIaaiLi128ELi128ELNS4_4UMMA5MajorE0ELSM_0ELNSL_8SaturateE0EEEEEENS4_6LayoutISC_NS5_IJNSA_ILi0EEESR_SR_EEEEENS5_IJNS4_10UnderscoreESU_SU_EEEEENS4_13SM90_TMA_LOADENS4_14ComposedLayoutINS4_7SwizzleILi2ELi4ELi3EEENS4_18smem_ptr_flag_bitsILi8EEENSQ_INS5_IJNSA_ILi8EEESF_EEENS5_IJSF_SB_EEEEEEEvNS4_8identityESX_S17_vS18_EENS_8epilogue10collective18CollectiveEpilogueINS1A_23Sm100TmaWarpSpecializedILi2ELi2ELi64ELb0ELb0EEEJSG_NS5_IJNSQ_ISE_SB_EENSQ_ISF_SB_EEEEEaSH_aSH_NS1A_6fusion15FusionCallbacksIS1E_NS1I_17LinearCombinationIaiaiLNS_15FloatRoundStyleE2EEESG_S1H_JEEENS4_5SM1004TMEM4LOAD26SM100_TMEM_LOAD_32dp32b64xESX_S17_NS4_39AutoVectorizingCopyWithAssumedAlignmentILi128EEENS4_14SM90_TMA_STOREES17_S1T_S1T_EEEvvEEEEvNT_6ParamsE) ;  /* 0xffffff6802d87950 */ /* 0x000fea0003c3ffff */
        .weak           $__internal_2_$__cuda_sm10x_tcgen05_guardrail_trap_unallocated_columns_being_dealloced
        .type           $__internal_2_$__cuda_sm10x_tcgen05_guardrail_trap_unallocated_columns_being_dealloced,@function
        .size           $__internal_2_$__cuda_sm10x_tcgen05_guardrail_trap_unallocated_columns_being_dealloced,(.L_x_167 - $__internal_2_$__cuda_sm10x_tcgen05_guardrail_trap_unallocated_columns_being_dealloced)
$__internal_2_$__cuda_sm10x_tcgen05_guardrail_trap_unallocated_columns_being_dealloced:
[----:B------:R-:W-:Y:S05]  /*94a0*/  BPT.TRAP 0x1 ;  /* 0x000000040000795c */ /* 0x000fea0000300000 */
[----:B------:R-:W-:-:S04]  /*94b0*/  HFMA2 R3, -RZ, RZ, 0, 0 ;  /* 0x00000000ff037431 */ /* 0x000fc800000001ff */
[----:B------:R-:W-:Y:S05]  /*94c0*/  RET.REL.NODEC R2 `(_ZN7cutlass13device_kernelINS_4gemm6kernel13GemmUniversalIN4cute5tupleIJiiiiEEENS1_10collective13CollectiveMmaINS1_35MainloopSm100TmaUmmaWarpSpecializedILi12ELi2ELi4ENS5_IJNS4_1CILi1EEESB_SB_EEEEENS5_IJNSA_ILi128EEESE_NSA_ILi64EEEEEEaNS5_IJlSB_lEEEaSH_NS4_8TiledMMAINS4_8MMA_AtomIJNS4_15SM100_MMA_S8_SSIaaiLi128ELi128ELNS4_4UMMA5MajorE0ELSM_0ELNSL_8SaturateE0EEEEEENS4_6LayoutISC_NS5_IJNSA_ILi0EEESR_SR_EEEEENS5_IJNS4_10UnderscoreESU_SU_EEEEENS4_13SM90_TMA_LOADENS4_14ComposedLayoutINS4_7SwizzleILi2ELi4ELi3EEENS4_18smem_ptr_flag_bitsILi8EEENSQ_INS5_IJNSA_ILi8EEESF_EEENS5_IJSF_SB_EEEEEEEvNS4_8identityESX_S17_vS18_EENS_8epilogue10collective18CollectiveEpilogueINS1A_23Sm100TmaWarpSpecializedILi2ELi2ELi64ELb0ELb0EEEJSG_NS5_IJNSQ_ISE_SB_EENSQ_ISF_SB_EEEEEaSH_aSH_NS1A_6fusion15FusionCallbacksIS1E_NS1I_17LinearCombinationIaiaiLNS_15FloatRoundStyleE2EEESG_S1H_JEEENS4_5SM1004TMEM4LOAD26SM100_TMEM_LOAD_32dp32b64xESX_S17_NS4_39AutoVectorizingCopyWithAssumedAlignmentILi128EEENS4_14SM90_TMA_STOREES17_S1T_S1T_EEEvvEEEEvNT_6ParamsE) ;  /* 0xffffff6802cc7950 */ /* 0x000fea0003c3ffff */
.L_x_166:
[----:B------:R-:W-:-:S00]  /*94d0*/  BRA `(.L_x_166) ;  /* 0xfffffffc00fc7947 */ /* 0x000fc0000383ffff */
[----:B------:R-:W-:-:S00]  /*94e0*/  NOP ;  /* 0x0000000000007918 */ /* 0x000fc00000000000 */
        /* <DEDUP_REMOVED lines=9> */
.L_x_167:


//--------------------- .nv.global.init           --------------------------
	.section	.nv.global.init,"aw",@progbits
.nv.global.init:
	.type		$str$27,@object
	.size		$str$27,($str$28 - $str$27)
$str$27:
        /*0000*/ 	.byte	0x28, 0x61, 0x64, 0x64, 0x72, 0x65, 0x73, 0x73, 0x20, 0x26, 0x20, 0x6d, 0x61, 0x73, 0x6b, 0x29
        /*0010*/ 	.byte	0x20, 0x3d, 0x3d, 0x20, 0x30, 0x00
	.type		$str$28,@object
	.size		$str$28,($str$26 - $str$28)
$str$28:
        /*0016*/ 	.byte	0x2f, 0x74, 0x6d, 0x70, 0x2f, 0x63, 0x75, 0x74, 0x6c, 0x61, 0x73, 0x73, 0x5f, 0x73, 0x77, 0x65
        /*0026*/ 	.byte	0x65, 0x70, 0x5f, 0x73, 0x72, 0x63, 0x2f, 0x69, 0x6e, 0x63, 0x6c, 0x75, 0x64, 0x65, 0x2f, 0x63
        /*0036*/ 	.byte	0x75, 0x74, 0x65, 0x2f, 0x70, 0x6f, 0x69, 0x6e, 0x74, 0x65, 0x72, 0x5f, 0x66, 0x6c, 0x61, 0x67
        /*0046*/ 	.byte	0x67, 0x65, 0x64, 0x2e, 0x68, 0x70, 0x70, 0x00
	.type		$str$26,@object
	.size		$str$26,($str$25 - $str$26)
$str$26:
        /*004e*/ 	.byte	0x2f, 0x74, 0x6d, 0x70, 0x2f, 0x63, 0x75, 0x74, 0x6c, 0x61, 0x73, 0x73, 0x5f, 0x73, 0x77, 0x65
        /*005e*/ 	.byte	0x65, 0x70, 0x5f, 0x73, 0x72, 0x63, 0x2f, 0x69, 0x6e, 0x63, 0x6c, 0x75, 0x64, 0x65, 0x2f, 0x63
        /*006e*/ 	.byte	0x75, 0x74, 0x65, 0x2f, 0x61, 0x74, 0x6f, 0x6d, 0x2f, 0x63, 0x6f, 0x70, 0x79, 0x5f, 0x74, 0x72
        /*007e*/ 	.byte	0x61, 0x69, 0x74, 0x73, 0x5f, 0x73, 0x6d, 0x31, 0x30, 0x30, 0x2e, 0x68, 0x70, 0x70, 0x00
	.type		$str$25,@object
	.size		$str$25,(__unnamed_1 - $str$25)
$str$25:
        /*008d*/ 	.byte	0x28, 0x28, 0x75, 0x69, 0x6e, 0x74, 0x33, 0x32, 0x5f, 0x74, 0x28, 0x74, 0x68, 0x72, 0x65, 0x61
        /*009d*/ 	.byte	0x64, 0x49, 0x64, 0x78, 0x2e, 0x78, 0x29, 0x20, 0x2f, 0x20, 0x33, 0x32, 0x29, 0x20, 0x25, 0x20
        /*00ad*/ 	.byte	0x34, 0x29, 0x20, 0x3d, 0x3d, 0x20, 0x28, 0x28, 0x28, 0x74, 0x6d, 0x65, 0x6d, 0x5f, 0x61, 0x64
        /*00bd*/ 	.byte	0x64, 0x72, 0x20, 0x3e, 0x3e, 0x20, 0x31, 0x36, 0x29, 0x20, 0x2f, 0x20, 0x33, 0x32, 0x29, 0x20
        /*00cd*/ 	.byte	0x25, 0x20, 0x34, 0x29, 0x00
	.type		__unnamed_1,@object
	.size		__unnamed_1,(__unnamed_2 - __unnamed_1)
__unnamed_1:
        /*00d2*/ 	.byte	0x61, 0x75, 0x74, 0x6f, 0x20, 0x63, 0x75, 0x74, 0x65, 0x3a, 0x3a, 0x61, 0x73, 0x5f, 0x70, 0x6f
        /* <DEDUP_REMOVED lines=24> */
        /*0262*/ 	.byte	0x5d, 0x00
	.type		__unnamed_2,@object
	.size		__unnamed_2,(.L_2 - __unnamed_2)
__unnamed_2:
        /* <DEDUP_REMOVED lines=42> */
        /*0504*/ 	.byte	0x43, 0x3c, 0x30, 0x3e, 0x3e, 0x3e, 0x3e, 0x5d, 0x00
.L_2:


//--------------------- .nv.shared._ZN7cutlass13device_kernelINS_4gemm6kernel13GemmUniversalIN4cute5tupleIJiiiiEEENS1_10collective13CollectiveMmaINS1_35MainloopSm100TmaUmmaWarpSpecializedILi12ELi2ELi4ENS5_IJNS4_1CILi1EEESB_SB_EEEEENS5_IJNSA_ILi128EEESE_NSA_ILi64EEEEEEaNS5_IJlSB_lEEEaSH_NS4_8TiledMMAINS4_8MMA_AtomIJNS4_15SM100_MMA_S8_SSIaaiLi128ELi128ELNS4_4UMMA5MajorE0ELSM_0ELNSL_8SaturateE0EEEEEENS4_6LayoutISC_NS5_IJNSA_ILi0EEESR_SR_EEEEENS5_IJNS4_10UnderscoreESU_SU_EEEEENS4_13SM90_TMA_LOADENS4_14ComposedLayoutINS4_7SwizzleILi2ELi4ELi3EEENS4_18smem_ptr_flag_bitsILi8EEENSQ_INS5_IJNSA_ILi8EEESF_EEENS5_IJSF_SB_EEEEEEEvNS4_8identityESX_S17_vS18_EENS_8epilogue10collective18CollectiveEpilogueINS1A_23Sm100TmaWarpSpecializedILi2ELi2ELi64ELb0ELb0EEEJSG_NS5_IJNSQ_ISE_SB_EENSQ_ISF_SB_EEEEEaSH_aSH_NS1A_6fusion15FusionCallbacksIS1E_NS1I_17LinearCombinationIaiaiLNS_15FloatRoundStyleE2EEESG_S1H_JEEENS4_5SM1004TMEM4LOAD26SM100_TMEM_LOAD_32dp32b64xESX_S17_NS4_39AutoVectorizingCopyWithAssumedAlignmentILi128EEENS4_14SM90_TMA_STOREES17_S1T_S1T_EEEvvEEEEvNT_6ParamsE --------------------------
	.section	.nv.shared._ZN7cutlass13device_kernelINS_4gemm6kernel13GemmUniversalIN4cute5tupleIJiiiiEEENS1_10collective13CollectiveMmaINS1_35MainloopSm100TmaUmmaWarpSpecializedILi12ELi2ELi4ENS5_IJNS4_1CILi1EEESB_SB_EEEEENS5_IJNSA_ILi128EEESE_NSA_ILi64EEEEEEaNS5_IJlSB_lEEEaSH_NS4_8TiledMMAINS4_8MMA_AtomIJNS4_15SM100_MMA_S8_SSIaaiLi128ELi128ELNS4_4UMMA5MajorE0ELSM_0ELNSL_8SaturateE0EEEEEENS4_6LayoutISC_NS5_IJNSA_ILi0EEESR_SR_EEEEENS5_IJNS4_10UnderscoreESU_SU_EEEEENS4_13SM90_TMA_LOADENS4_14ComposedLayoutINS4_7SwizzleILi2ELi4ELi3EEENS4_18smem_ptr_flag_bitsILi8EEENSQ_INS5_IJNSA_ILi8EEESF_EEENS5_IJSF_SB_EEEEEEEvNS4_8identityESX_S17_vS18_EENS_8epilogue10collective18CollectiveEpilogueINS1A_23Sm100TmaWarpSpecializedILi2ELi2ELi64ELb0ELb0EEEJSG_NS5_IJNSQ_ISE_SB_EENSQ_ISF_SB_EEEEEaSH_aSH_NS1A_6fusion15FusionCallbacksIS1E_NS1I_17LinearCombinationIaiaiLNS_15FloatRoundStyleE2EEESG_S1H_JEEENS4_5SM1004TMEM4LOAD26SM100_TMEM_LOAD_32dp32b64xESX_S17_NS4_39AutoVectorizingCopyWithAssumedAlignmentILi128EEENS4_14SM90_TMA_STOREES17_S1T_S1T_EEEvvEEEEvNT_6ParamsE,"aw",@nobits
	.sectionflags	@""
	.align	16
	.zero		1024


//--------------------- .nv.shared.reserved.0     --------------------------
	.section	.nv.shared.reserved.0,"aw",@nobits
	.weak		__nv_reservedSMEM_offset_0_alias
	.size		__nv_reservedSMEM_offset_0_alias, 0, 64
	.other		__nv_reservedSMEM_offset_0_alias,@"STO_CUDA_RESERVED_SHARED STV_DEFAULT"
__nv_reservedSMEM_offset_0_alias:
	.zero		0
.nv.shared.reserved.0:
	.zero		64
	.weak		__nv_reservedSMEM_tcgen05_partition
	.type		__nv_reservedSMEM_tcgen05_partition,@object
	.size		__nv_reservedSMEM_tcgen05_partition,(.L_0 - __nv_reservedSMEM_tcgen05_partition)
__nv_reservedSMEM_tcgen05_partition:
	.zero		32
.L_0:


//--------------------- .nv.global                --------------------------
	.section	.nv.global,"aw",@nobits
.nv.global:
	.type		_ZN40_INTERNAL_bbcfc3e7_4_k_cu_617502a5_341674cute1_E,@object
	.size		_ZN40_INTERNAL_bbcfc3e7_4_k_cu_617502a5_341674cute1_E,(_ZN40_INTERNAL_bbcfc3e7_4_k_cu_617502a5_341674cuda3std3__45__cpo6cbeginE - _ZN40_INTERNAL_bbcfc3e7_4_k_cu_617502a5_341674cute1_E)
_ZN40_INTERNAL_bbcfc3e7_4_k_cu_617502a5_341674cute1_E:
	.zero		1
	.type		_ZN40_INTERNAL_bbcfc3e7_4_k_cu_617502a5_341674cuda3std3__45__cpo6cbeginE,@object
	.size		_ZN40_INTERNAL_bbcfc3e7_4_k_cu_617502a5_341674cuda3std3__45__cpo6cbeginE,(_ZN40_INTERNAL_bbcfc3e7_4_k_cu_617502a5_341674cuda3std3__48in_placeE - _ZN40_INTERNAL_bbcfc3e7_4_k_cu_617502a5_341674cuda3std3__45__cpo6cbeginE)
_ZN40_INTERNAL_bbcfc3e7_4_k_cu_617502a5_341674cuda3std3__45__cpo6cbeginE:
	.zero		1
	.type		_ZN40_INTERNAL_bbcfc3e7_4_k_cu_617502a5_341674cuda3std3__48in_placeE,@object
	.size		_ZN40_INTERNAL_bbcfc3e7_4_k_cu_617502a5_341674cuda3std3__48in_placeE,(_ZN40_INTERNAL_bbcfc3e7_4_k_cu_617502a5_341674cuda3std6ranges3__45__cpo9iter_moveE - _ZN40_INTERNAL_bbcfc3e7_4_k_cu_617502a5_341674cuda3std3__48in_placeE)
_ZN40_INTERNAL_bbcfc3e7_4_k_cu_617502a5_341674cuda3std3__48in_placeE:
	.zero		1
	.type		_ZN40_INTERNAL_bbcfc3e7_4_k_cu_617502a5_341674cuda3std6ranges3__45__cpo9iter_moveE,@object
	.size		_ZN40_INTERNAL_bbcfc3e7_4_k_cu_617502a5_341674cuda3std6ranges3__45__cpo9iter_moveE,(_ZN40_INTERNAL_bbcfc3e7_4_k_cu_617502a5_341674cuda3std3__45__cpo5beginE - _ZN40_INTERNAL_bbcfc3e7_4_k_cu_617502a5_341674cuda3std6ranges3__45__cpo9iter_moveE)
_ZN40_INTERNAL_bbcfc3e7_4_k_cu_617502a5_341674cuda3std6ranges3__45__cpo9iter_moveE:
	.zero		1
	.type		_ZN40_INTERNAL_bbcfc3e7_4_k_cu_617502a5_341674cuda3std3__45__cpo5beginE,@object
	.size		_ZN40_INTERNAL_bbcfc3e7_4_k_cu_617502a5_341674cuda3std3__45__cpo5beginE,(_ZN40_INTERNAL_bbcfc3e7_4_k_cu_617502a5_341674cuda3std3__442_GLOBAL__N__bbcfc3e7_4_k_cu_617502a5_341676ignoreE - _ZN40_INTERNAL_bbcfc3e7_4_k_cu_617502a5_341674cuda3std3__45__cpo5beginE)
_ZN40_INTERNAL_bbcfc3e7_4_k_cu_617502a5_341674cuda3std3__45__cpo5beginE:
	.zero		1
	.type		_ZN40_INTERNAL_bbcfc3e7_4_k_cu_617502a5_341674cuda3std3__442_GLOBAL__N__bbcfc3e7_4_k_cu_617502a5_341676ignoreE,@object
	.size		_ZN40_INTERNAL_bbcfc3e7_4_k_cu_617502a5_341674cuda3std3__442_GLOBAL__N__bbcfc3e7_4_k_cu_617502a5_341676ignoreE,(_ZN40_INTERNAL_bbcfc3e7_4_k_cu_617502a5_341674cute7productE - _ZN40_INTERNAL_bbcfc3e7_4_k_cu_617502a5_341674cuda3std3__442_GLOBAL__N__bbcfc3e7_4_k_cu_617502a5_341676ignoreE)
_ZN40_INTERNAL_bbcfc3e7_4_k_cu_617502a5_341674cuda3std3__442_GLOBAL__N__bbcfc3e7_4_k_cu_617502a5_341676ignoreE:
	.zero		1
	.type		_ZN40_INTERNAL_bbcfc3e7_4_k_cu_617502a5_341674cute7productE,@object
	.size		_ZN40_INTERNAL_bbcfc3e7_4_k_cu_617502a5_341674cute7productE,(_ZN40_INTERNAL_bbcfc3e7_4_k_cu_617502a5_341674cuda3std3__45__cpo3endE - _ZN40_INTERNAL_bbcfc3e7_4_k_cu_617502a5_341674cute7productE)
_ZN40_INTERNAL_bbcfc3e7_4_k_cu_617502a5_341674cute7productE:
	.zero		1
	.type		_ZN40_INTERNAL_bbcfc3e7_4_k_cu_617502a5_341674cuda3std3__45__cpo3endE,@object
	.size		_ZN40_INTERNAL_bbcfc3e7_4_k_cu_617502a5_341674cuda3std3__45__cpo3endE,(_ZN40_INTERNAL_bbcfc3e7_4_k_cu_617502a5_341674cuda3std3__419piecewise_constructE - _ZN40_INTERNAL_bbcfc3e7_4_k_cu_617502a5_341674cuda3std3__45__cpo3endE)
_ZN40_INTERNAL_bbcfc3e7_4_k_cu_617502a5_341674cuda3std3__45__cpo3endE:
	.zero		1
	.type		_ZN40_INTERNAL_bbcfc3e7_4_k_cu_617502a5_341674cuda3std3__419piecewise_constructE,@object
	.size		_ZN40_INTERNAL_bbcfc3e7_4_k_cu_617502a5_341674cuda3std3__419piecewise_constructE,(_ZN40_INTERNAL_bbcfc3e7_4_k_cu_617502a5_341674cuda3std3__45__cpo4cendE - _ZN40_INTERNAL_bbcfc3e7_4_k_cu_617502a5_341674cuda3std3__419piecewise_constructE)
_ZN40_INTERNAL_bbcfc3e7_4_k_cu_617502a5_341674cuda3std3__419piecewise_constructE:
	.zero		1
	.type		_ZN40_INTERNAL_bbcfc3e7_4_k_cu_617502a5_341674cuda3std3__45__cpo4cendE,@object
	.size		_ZN40_INTERNAL_bbcfc3e7_4_k_cu_617502a5_341674cuda3std3__45__cpo4cendE,(_ZN40_INTERNAL_bbcfc3e7_4_k_cu_617502a5_341674cuda3std6ranges3__45__cpo4swapE - _ZN40_INTERNAL_bbcfc3e7_4_k_cu_617502a5_341674cuda3std3__45__cpo4cendE)
_ZN40_INTERNAL_bbcfc3e7_4_k_cu_617502a5_341674cuda3std3__45__cpo4cendE:
	.zero		1
	.type		_ZN40_INTERNAL_bbcfc3e7_4_k_cu_617502a5_341674cuda3std6ranges3__45__cpo4swapE,@object
	.size		_ZN40_INTERNAL_bbcfc3e7_4_k_cu_617502a5_341674cuda3std6ranges3__45__cpo4swapE,(.L_10 - _ZN40_INTERNAL_bbcfc3e7_4_k_cu_617502a5_341674cuda3std6ranges3__45__cpo4swapE)
_ZN40_INTERNAL_bbcfc3e7_4_k_cu_617502a5_341674cuda3std6ranges3__45__cpo4swapE:
	.zero		1
.L_10:


//--------------------- .nv.constant0._ZN7cutlass13device_kernelINS_4gemm6kernel13GemmUniversalIN4cute5tupleIJiiiiEEENS1_10collective13CollectiveMmaINS1_35MainloopSm100TmaUmmaWarpSpecializedILi12ELi2ELi4ENS5_IJNS4_1CILi1EEESB_SB_EEEEENS5_IJNSA_ILi128EEESE_NSA_ILi64EEEEEEaNS5_IJlSB_lEEEaSH_NS4_8TiledMMAINS4_8MMA_AtomIJNS4_15SM100_MMA_S8_SSIaaiLi128ELi128ELNS4_4UMMA5MajorE0ELSM_0ELNSL_8SaturateE0EEEEEENS4_6LayoutISC_NS5_IJNSA_ILi0EEESR_SR_EEEEENS5_IJNS4_10UnderscoreESU_SU_EEEEENS4_13SM90_TMA_LOADENS4_14ComposedLayoutINS4_7SwizzleILi2ELi4ELi3EEENS4_18smem_ptr_flag_bitsILi8EEENSQ_INS5_IJNSA_ILi8EEESF_EEENS5_IJSF_SB_EEEEEEEvNS4_8identityESX_S17_vS18_EENS_8epilogue10collective18CollectiveEpilogueINS1A_23Sm100TmaWarpSpecializedILi2ELi2ELi64ELb0ELb0EEEJSG_NS5_IJNSQ_ISE_SB_EENSQ_ISF_SB_EEEEEaSH_aSH_NS1A_6fusion15FusionCallbacksIS1E_NS1I_17LinearCombinationIaiaiLNS_15FloatRoundStyleE2EEESG_S1H_JEEENS4_5SM1004TMEM4LOAD26SM100_TMEM_LOAD_32dp32b64xESX_S17_NS4_39AutoVectorizingCopyWithAssumedAlignmentILi128EEENS4_14SM90_TMA_STOREES17_S1T_S1T_EEEvvEEEEvNT_6ParamsE --------------------------
	.section	.nv.constant0._ZN7cutlass13device_kernelINS_4gemm6kernel13GemmUniversalIN4cute5tupleIJiiiiEEENS1_10collective13CollectiveMmaINS1_35MainloopSm100TmaUmmaWarpSpecializedILi12ELi2ELi4ENS5_IJNS4_1CILi1EEESB_SB_EEEEENS5_IJNSA_ILi128EEESE_NSA_ILi64EEEEEEaNS5_IJlSB_lEEEaSH_NS4_8TiledMMAINS4_8MMA_AtomIJNS4_15SM100_MMA_S8_SSIaaiLi128ELi128ELNS4_4UMMA5MajorE0ELSM_0ELNSL_8SaturateE0EEEEEENS4_6LayoutISC_NS5_IJNSA_ILi0EEESR_SR_EEEEENS5_IJNS4_10UnderscoreESU_SU_EEEEENS4_13SM90_TMA_LOADENS4_14ComposedLayoutINS4_7SwizzleILi2ELi4ELi3EEENS4_18smem_ptr_flag_bitsILi8EEENSQ_INS5_IJNSA_ILi8EEESF_EEENS5_IJSF_SB_EEEEEEEvNS4_8identityESX_S17_vS18_EENS_8epilogue10collective18CollectiveEpilogueINS1A_23Sm100TmaWarpSpecializedILi2ELi2ELi64ELb0ELb0EEEJSG_NS5_IJNSQ_ISE_SB_EENSQ_ISF_SB_EEEEEaSH_aSH_NS1A_6fusion15FusionCallbacksIS1E_NS1I_17LinearCombinationIaiaiLNS_15FloatRoundStyleE2EEESG_S1H_JEEENS4_5SM1004TMEM4LOAD26SM100_TMEM_LOAD_32dp32b64xESX_S17_NS4_39AutoVectorizingCopyWithAssumedAlignmentILi128EEENS4_14SM90_TMA_STOREES17_S1T_S1T_EEEvvEEEEvNT_6ParamsE,"a",@progbits
	.sectionflags	@""
	.align	4
.nv.constant0._ZN7cutlass13device_kernelINS_4gemm6kernel13GemmUniversalIN4cute5tupleIJiiiiEEENS1_10collective13CollectiveMmaINS1_35MainloopSm100TmaUmmaWarpSpecializedILi12ELi2ELi4ENS5_IJNS4_1CILi1EEESB_SB_EEEEENS5_IJNSA_ILi128EEESE_NSA_ILi64EEEEEEaNS5_IJlSB_lEEEaSH_NS4_8TiledMMAINS4_8MMA_AtomIJNS4_15SM100_MMA_S8_SSIaaiLi128ELi128ELNS4_4UMMA5MajorE0ELSM_0ELNSL_8SaturateE0EEEEEENS4_6LayoutISC_NS5_IJNSA_ILi0EEESR_SR_EEEEENS5_IJNS4_10UnderscoreESU_SU_EEEEENS4_13SM90_TMA_LOADENS4_14ComposedLayoutINS4_7SwizzleILi2ELi4ELi3EEENS4_18smem_ptr_flag_bitsILi8EEENSQ_INS5_IJNSA_ILi8EEESF_EEENS5_IJSF_SB_EEEEEEEvNS4_8identityESX_S17_vS18_EENS_8epilogue10collective18CollectiveEpilogueINS1A_23Sm100TmaWarpSpecializedILi2ELi2ELi64ELb0ELb0EEEJSG_NS5_IJNSQ_ISE_SB_EENSQ_ISF_SB_EEEEEaSH_aSH_NS1A_6fusion15FusionCallbacksIS1E_NS1I_17LinearCombinationIaiaiLNS_15FloatRoundStyleE2EEESG_S1H_JEEENS4_5SM1004TMEM4LOAD26SM100_TMEM_LOAD_32dp32b64xESX_S17_NS4_39AutoVectorizingCopyWithAssumedAlignmentILi128EEENS4_14SM90_TMA_STOREES17_S1T_S1T_EEEvvEEEEvNT_6ParamsE:
	.zero		2944


//--------------------- SYMBOLS --------------------------

	.type		.nv.reservedSmem.offset0,@object
	.size		.nv.reservedSmem.offset0,0x4
	.type		.nv.reservedSmem.cap,@object
	.size		.nv.reservedSmem.cap,0x4
	.type		__assertfail,@function
